//
// Generated by NVIDIA NVVM Compiler
//
// Compiler Build ID: CL-36424714
// Cuda compilation tools, release 13.0, V13.0.88
// Based on NVVM 20.0.0
//

.version 9.0
.target sm_100
.address_size 64

	// .globl	_Z20inicializarFeromonasv
.global .align 4 .b8 precalc_xorwow_matrix[102400];
.global .align 4 .b8 precalc_xorwow_offset_matrix[102400];
.global .align 4 .b8 mrg32k3aM1[2304];
.global .align 4 .b8 mrg32k3aM2[2304];
.global .align 4 .b8 mrg32k3aM1SubSeq[2016];
.global .align 4 .b8 mrg32k3aM2SubSeq[2016];
.global .align 4 .b8 mrg32k3aM1Seq[2304];
.global .align 4 .b8 mrg32k3aM2Seq[2304];
.const .align 8 .b8 __cr_lgamma_table[72];
.global .align 4 .b8 distancias[2304] = {0, 0, 0, 0, 0, 0, 64, 64, 0, 0, 16, 65, 0, 0, 0, 64, 0, 0, 160, 64, 0, 0, 224, 64, 0, 0, 128, 64, 0, 0, 0, 65, 0, 0, 192, 64, 0, 0, 64, 64, 0, 0, 160, 64, 0, 0, 16, 65, 0, 0, 0, 64, 0, 0, 128, 64, 0, 0, 192, 64, 0, 0, 64, 64, 0, 0, 160, 64, 0, 0, 224, 64, 0, 0, 16, 65, 0, 0, 0, 65, 0, 0, 128, 64, 0, 0, 192, 64, 0, 0, 64, 64, 0, 0, 0, 64, 0, 0, 64, 64, 0, 0, 0, 0, 0, 0, 128, 64, 0, 0, 0, 65, 0, 0, 0, 64, 0, 0, 192, 64, 0, 0, 160, 64, 0, 0, 64, 64, 0, 0, 224, 64, 0, 0, 0, 64, 0, 0, 128, 64, 0, 0, 0, 65, 0, 0, 192, 64, 0, 0, 224, 64, 0, 0, 16, 65, 0, 0, 160, 64, 0, 0, 0, 64, 0, 0, 64, 64, 0, 0, 192, 64, 0, 0, 224, 64, 0, 0, 16, 65, 0, 0, 64, 64, 0, 0, 160, 64, 0, 0, 0, 65, 0, 0, 16, 65, 0, 0, 128, 64, 0, 0, 0, 0, 0, 0, 0, 65, 0, 0, 128, 63, 0, 0, 160, 64, 0, 0, 224, 64, 0, 0, 192, 64, 0, 0, 64, 64, 0, 0, 16, 65, 0, 0, 0, 65, 0, 0, 128, 64, 0, 0, 160, 64, 0, 0, 224, 64, 0, 0, 64, 64, 0, 0, 0, 64, 0, 0, 0, 65, 0, 0, 16, 65, 0, 0, 224, 64, 0, 0, 192, 64, 0, 0, 0, 64, 0, 0, 128, 64, 0, 0, 0, 65, 0, 0, 16, 65, 0, 0, 0, 64, 0, 0, 0, 65, 0, 0, 0, 65, 0, 0, 0, 0, 0, 0, 128, 64, 0, 0, 16, 65, 0, 0, 160, 64, 0, 0, 64, 64, 0, 0, 224, 64, 0, 0, 0, 64, 0, 0, 192, 64, 0, 0, 160, 64, 0, 0, 0, 65, 0, 0, 16, 65, 0, 0, 224, 64, 0, 0, 64, 64, 0, 0, 0, 64, 0, 0, 160, 64, 0, 0, 0, 65, 0, 0, 16, 65, 0, 0, 192, 64, 0, 0, 224, 64, 0, 0, 128, 64, 0, 0, 160, 64, 0, 0, 160, 64, 0, 0, 0, 64, 0, 0, 128, 63, 0, 0, 128, 64, 0, 0, 0, 0, 0, 0, 192, 64, 0, 0, 64, 64, 0, 0, 160, 64, 0, 0, 16, 65, 0, 0, 0, 64, 0, 0, 0, 65, 0, 0, 224, 64, 0, 0, 192, 64, 0, 0, 160, 64, 0, 0, 64, 64, 0, 0, 224, 64, 0, 0, 16, 65, 0, 0, 0, 64, 0, 0, 128, 64, 0, 0, 0, 65, 0, 0, 192, 64, 0, 0, 64, 64, 0, 0, 160, 64, 0, 0, 0, 64, 0, 0, 224, 64, 0, 0, 192, 64, 0, 0, 160, 64, 0, 0, 16, 65, 0, 0, 192, 64, 0, 0, 0, 0, 0, 0, 0, 65, 0, 0, 128, 64, 0, 0, 0, 64, 0, 0, 160, 64, 0, 0, 224, 64, 0, 0, 64, 64, 0, 0, 16, 65, 0, 0, 192, 64, 0, 0, 128, 64, 0, 0, 0, 65, 0, 0, 0, 64, 0, 0, 224, 64, 0, 0, 160, 64, 0, 0, 16, 65, 0, 0, 64, 64, 0, 0, 0, 64, 0, 0, 192, 64, 0, 0, 0, 65, 0, 0, 128, 64, 0, 0, 160, 64, 0, 0, 224, 64, 0, 0, 160, 64, 0, 0, 64, 64, 0, 0, 0, 65, 0, 0, 0, 0, 0, 0, 192, 64, 0, 0, 16, 65, 0, 0, 160, 64, 0, 0, 64, 64, 0, 0, 128, 64, 0, 0, 224, 64, 0, 0, 192, 64, 0, 0, 0, 64, 0, 0, 16, 65, 0, 0, 0, 65, 0, 0, 160, 64, 0, 0, 128, 64, 0, 0, 64, 64, 0, 0, 224, 64, 0, 0, 16, 65, 0, 0, 0, 64, 0, 0, 192, 64, 0, 0, 0, 65, 0, 0, 64, 64, 0, 0, 192, 64, 0, 0, 64, 64, 0, 0, 160, 64, 0, 0, 128, 64, 0, 0, 192, 64, 0, 0, 0, 0, 0, 0, 160, 64, 0, 0, 224, 64, 0, 0, 64, 64, 0, 0, 192, 64, 0, 0, 0, 64, 0, 0, 16, 65, 0, 0, 0, 65, 0, 0, 128, 64, 0, 0, 160, 64, 0, 0, 224, 64, 0, 0, 64, 64, 0, 0, 16, 65, 0, 0, 192, 64, 0, 0, 0, 65, 0, 0, 0, 64, 0, 0, 128, 64, 0, 0, 192, 64, 0, 0, 224, 64, 0, 0, 64, 64, 0, 0, 224, 64, 0, 0, 16, 65, 0, 0, 0, 64, 0, 0, 16, 65, 0, 0, 160, 64, 0, 0, 0, 0, 0, 0, 192, 64, 0, 0, 224, 64, 0, 0, 0, 65, 0, 0, 128, 64, 0, 0, 160, 64, 0, 0, 192, 64, 0, 0, 16, 65, 0, 0, 64, 64, 0, 0, 0, 64, 0, 0, 0, 65, 0, 0, 224, 64, 0, 0, 192, 64, 0, 0, 128, 64, 0, 0, 16, 65, 0, 0, 160, 64, 0, 0, 64, 64, 0, 0, 0, 64, 0, 0, 16, 65, 0, 0, 0, 64, 0, 0, 0, 64, 0, 0, 160, 64, 0, 0, 160, 64, 0, 0, 224, 64, 0, 0, 192, 64, 0, 0, 0, 0, 0, 0, 0, 65, 0, 0, 16, 65, 0, 0, 224, 64, 0, 0, 64, 64, 0, 0, 0, 64, 0, 0, 192, 64, 0, 0, 128, 64, 0, 0, 0, 65, 0, 0, 16, 65, 0, 0, 64, 64, 0, 0, 0, 64, 0, 0, 192, 64, 0, 0, 160, 64, 0, 0, 224, 64, 0, 0, 160, 64, 0, 0, 128, 64, 0, 0, 0, 65, 0, 0, 192, 64, 0, 0, 0, 65, 0, 0, 224, 64, 0, 0, 64, 64, 0, 0, 64, 64, 0, 0, 224, 64, 0, 0, 0, 65, 0, 0, 0, 0, 0, 0, 16, 65, 0, 0, 160, 64, 0, 0, 192, 64, 0, 0, 64, 64, 0, 0, 128, 64, 0, 0, 224, 64, 0, 0, 160, 64, 0, 0, 0, 64, 0, 0, 0, 65, 0, 0, 16, 65, 0, 0, 64, 64, 0, 0, 128, 64, 0, 0, 160, 64, 0, 0, 16, 65, 0, 0, 0, 65, 0, 0, 128, 64, 0, 0, 160, 64, 0, 0, 224, 64, 0, 0, 64, 64, 0, 0, 128, 64, 0, 0, 192, 64, 0, 0, 0, 65, 0, 0, 16, 65, 0, 0, 16, 65, 0, 0, 0, 0, 0, 0, 224, 64, 0, 0, 192, 64, 0, 0, 160, 64, 0, 0, 64, 64, 0, 0, 0, 65, 0, 0, 16, 65, 0, 0, 160, 64, 0, 0, 128, 64, 0, 0, 64, 64, 0, 0, 192, 64, 0, 0, 224, 64, 0, 0, 160, 64, 0, 0, 0, 64, 0, 0, 192, 64, 0, 0, 160, 64, 0, 0, 0, 65, 0, 0, 192, 64, 0, 0, 16, 65, 0, 0, 224, 64, 0, 0, 0, 64, 0, 0, 128, 64, 0, 0, 224, 64, 0, 0, 160, 64, 0, 0, 224, 64, 0, 0, 0, 0, 0, 0, 16, 65, 0, 0, 192, 64, 0, 0, 64, 64, 0, 0, 128, 64, 0, 0, 0, 65, 0, 0, 0, 64, 0, 0, 192, 64, 0, 0, 224, 64, 0, 0, 160, 64, 0, 0, 64, 64, 0, 0, 16, 65, 0, 0, 128, 64, 0, 0, 224, 64, 0, 0, 224, 64, 0, 0, 16, 65, 0, 0, 160, 64, 0, 0, 192, 64, 0, 0, 192, 64, 0, 0, 16, 65, 0, 0, 160, 64, 0, 0, 64, 64, 0, 0, 192, 64, 0, 0, 192, 64, 0, 0, 16, 65, 0, 0, 0, 0, 0, 0, 0, 65, 0, 0, 224, 64, 0, 0, 128, 64, 0, 0, 64, 64, 0, 0, 192, 64, 0, 0, 0, 65, 0, 0, 160, 64, 0, 0, 128, 64, 0, 0, 0, 64, 0, 0, 224, 64, 0, 0, 192, 64, 0, 0, 16, 65, 0, 0, 64, 64, 0, 0, 224, 64, 0, 0, 64, 64, 0, 0, 128, 64, 0, 0, 0, 64, 0, 0, 0, 65, 0, 0, 192, 64, 0, 0, 0, 64, 0, 0, 64, 64, 0, 0, 160, 64, 0, 0, 192, 64, 0, 0, 0, 65, 0, 0, 0, 0, 0, 0, 128, 64, 0, 0, 160, 64, 0, 0, 64, 64, 0, 0, 224, 64, 0, 0, 16, 65, 0, 0, 128, 64, 0, 0, 64, 64, 0, 0, 0, 65, 0, 0, 16, 65, 0, 0, 64, 64, 0, 0, 160, 64, 0, 0, 0, 64, 0, 0, 64, 64, 0, 0, 224, 64, 0, 0, 0, 65, 0, 0, 16, 65, 0, 0, 128, 64, 0, 0, 16, 65, 0, 0, 192, 64, 0, 0, 128, 64, 0, 0, 64, 64, 0, 0, 64, 64, 0, 0, 224, 64, 0, 0, 128, 64, 0, 0, 0, 0, 0, 0, 160, 64, 0, 0, 224, 64, 0, 0, 16, 65, 0, 0, 0, 65, 0, 0, 192, 64, 0, 0, 160, 64, 0, 0, 64, 64, 0, 0, 0, 64, 0, 0, 160, 64, 0, 0, 0, 64, 0, 0, 0, 65, 0, 0, 0, 64, 0, 0, 16, 65, 0, 0, 0, 64, 0, 0, 0, 65, 0, 0, 160, 64, 0, 0, 64, 64, 0, 0, 128, 64, 0, 0, 224, 64, 0, 0, 0, 65, 0, 0, 128, 64, 0, 0, 128, 64, 0, 0, 160, 64, 0, 0, 160, 64, 0, 0, 0, 0, 0, 0, 0, 64, 0, 0, 224, 64, 0, 0, 16, 65, 0, 0, 160, 64, 0, 0, 0, 65, 0, 0, 64, 64, 0, 0, 16, 65, 0, 0, 224, 64, 0, 0, 64, 64, 0, 0, 16, 65, 0, 0, 160, 64, 0, 0, 0, 64, 0, 0, 224, 64, 0, 0, 160, 64, 0, 0, 224, 64, 0, 0, 0, 64, 0, 0, 0, 65, 0, 0, 160, 64, 0, 0, 16, 65, 0, 0, 0, 65, 0, 0, 64, 64, 0, 0, 64, 64, 0, 0, 224, 64, 0, 0, 0, 64, 0, 0, 0, 0, 0, 0, 192, 64, 0, 0, 16, 65, 0, 0, 160, 64, 0, 0, 224, 64, 0, 0, 16, 65, 0, 0, 0, 65, 0, 0, 16, 65, 0, 0, 192, 64, 0, 0, 224, 64, 0, 0, 0, 65, 0, 0, 128, 64, 0, 0, 160, 64, 0, 0, 128, 64, 0, 0, 64, 64, 0, 0, 0, 65, 0, 0, 16, 65, 0, 0, 0, 64, 0, 0, 160, 64, 0, 0, 0, 64, 0, 0, 192, 64, 0, 0, 224, 64, 0, 0, 16, 65, 0, 0, 224, 64, 0, 0, 192, 64, 0, 0, 0, 0, 0, 0, 0, 65, 0, 0, 16, 65, 0, 0, 128, 64, 0, 0, 64, 64, 0, 0, 160, 64, 0, 0, 0, 65, 0, 0, 224, 64, 0, 0, 192, 64, 0, 0, 16, 65, 0, 0, 0, 65, 0, 0, 16, 65, 0, 0, 64, 64, 0, 0, 16, 65, 0, 0, 224, 64, 0, 0, 64, 64, 0, 0, 0, 65, 0, 0, 128, 64, 0, 0, 192, 64, 0, 0, 0, 65, 0, 0, 16, 65, 0, 0, 0, 65, 0, 0, 16, 65, 0, 0, 16, 65, 0, 0, 0, 65, 0, 0, 0, 0, 0, 0, 224, 64, 0, 0, 16, 65, 0, 0, 160, 64, 0, 0, 192, 64, 0, 0, 128, 64, 0, 0, 16, 65, 0, 0, 0, 64, 0, 0, 192, 64, 0, 0, 192, 64, 0, 0, 64, 64, 0, 0, 224, 64, 0, 0, 192, 64, 0, 0, 192, 64, 0, 0, 0, 64, 0, 0, 16, 65, 0, 0, 64, 64, 0, 0, 224, 64, 0, 0, 160, 64, 0, 0, 128, 64, 0, 0, 192, 64, 0, 0, 160, 64, 0, 0, 160, 64, 0, 0, 16, 65, 0, 0, 224, 64, 0, 0, 0, 0, 0, 0, 0, 65, 0, 0, 224, 64, 0, 0, 192, 64, 0, 0, 192, 64, 0, 0, 64, 64, 0, 0, 128, 64, 0, 0, 224, 64, 0, 0, 64, 64, 0, 0, 0, 64, 0, 0, 16, 65, 0, 0, 0, 65, 0, 0, 128, 64, 0, 0, 192, 64, 0, 0, 64, 64, 0, 0, 192, 64, 0, 0, 160, 64, 0, 0, 128, 64, 0, 0, 64, 64, 0, 0, 160, 64, 0, 0, 0, 65, 0, 0, 224, 64, 0, 0, 128, 64, 0, 0, 16, 65, 0, 0, 0, 65, 0, 0, 0, 0, 0, 0, 16, 65, 0, 0, 160, 64, 0, 0, 64, 64, 0, 0, 160, 64, 0, 0, 0, 65, 0, 0, 128, 64, 0, 0, 160, 64, 0, 0, 192, 64, 0, 0, 0, 64, 0, 0, 0, 64, 0, 0, 16, 65, 0, 0, 160, 64, 0, 0, 128, 64, 0, 0, 224, 64, 0, 0, 64, 64, 0, 0, 0, 64, 0, 0, 0, 65, 0, 0, 64, 64, 0, 0, 64, 64, 0, 0, 16, 65, 0, 0, 64, 64, 0, 0, 160, 64, 0, 0, 224, 64, 0, 0, 16, 65, 0, 0, 0, 0, 0, 0, 0, 65, 0, 0, 0, 64, 0, 0, 0, 65, 0, 0, 16, 65, 0, 0, 160, 64, 0, 0, 0, 64, 0, 0, 0, 65, 0, 0, 192, 64, 0, 0, 128, 64, 0, 0, 160, 64, 0, 0, 224, 64, 0, 0, 160, 64, 0, 0, 160, 64, 0, 0, 16, 65, 0, 0, 224, 64, 0, 0, 16, 65, 0, 0, 0, 64, 0, 0, 16, 65, 0, 0, 0, 65, 0, 0, 160, 64, 0, 0, 192, 64, 0, 0, 192, 64, 0, 0, 160, 64, 0, 0, 0, 65};
.global .align 4 .b8 feromonas[2304];

.visible .entry _Z20inicializarFeromonasv()
{
	.reg .pred 	%p<2>;
	.reg .b32 	%r<6>;
	.reg .b64 	%rd<6>;

	mov.u32 	%r1, %tid.x;
	mov.u32 	%r3, %tid.y;
	max.u32 	%r4, %r1, %r3;
	setp.gt.u32 	%p1, %r4, 23;
	@%p1 bra 	$L__BB0_2;
	mul.wide.u32 	%rd1, %r1, 96;
	mov.u64 	%rd2, feromonas;
	add.s64 	%rd3, %rd2, %rd1;
	mul.wide.u32 	%rd4, %r3, 4;
	add.s64 	%rd5, %rd3, %rd4;
	mov.b32 	%r5, 1065353216;
	st.global.u32 	[%rd5], %r5;
$L__BB0_2:
	ret;

}
	// .globl	_Z19construirSolucionesPiPfP17curandStateXORWOWS0_
.visible .entry _Z19construirSolucionesPiPfP17curandStateXORWOWS0_(
	.param .u64 .ptr .align 1 _Z19construirSolucionesPiPfP17curandStateXORWOWS0__param_0,
	.param .u64 .ptr .align 1 _Z19construirSolucionesPiPfP17curandStateXORWOWS0__param_1,
	.param .u64 .ptr .align 1 _Z19construirSolucionesPiPfP17curandStateXORWOWS0__param_2,
	.param .u64 .ptr .align 1 _Z19construirSolucionesPiPfP17curandStateXORWOWS0__param_3
)
{
	.local .align 16 .b8 	__local_depot1[128];
	.reg .b64 	%SP;
	.reg .b64 	%SPL;
	.reg .pred 	%p<51>;
	.reg .b16 	%rs<4>;
	.reg .b32 	%r<128>;
	.reg .b32 	%f<198>;
	.reg .b64 	%rd<53>;
	.reg .b64 	%fd<2>;

	mov.u64 	%SPL, __local_depot1;
	ld.param.u64 	%rd17, [_Z19construirSolucionesPiPfP17curandStateXORWOWS0__param_2];
	ld.param.u64 	%rd18, [_Z19construirSolucionesPiPfP17curandStateXORWOWS0__param_3];
	add.u64 	%rd1, %SPL, 0;
	add.u64 	%rd2, %SPL, 32;
	mov.u32 	%r27, %ctaid.x;
	mov.u32 	%r28, %ntid.x;
	mov.u32 	%r29, %tid.x;
	mad.lo.s32 	%r1, %r27, %r28, %r29;
	setp.gt.s32 	%p1, %r1, 23;
	@%p1 bra 	$L__BB1_48;
	cvta.to.global.u64 	%rd21, %rd18;
	cvta.to.global.u64 	%rd22, %rd17;
	mov.b32 	%r31, 0;
	st.local.v2.b32 	[%rd1], {%r31, %r31};
	st.local.v2.b32 	[%rd1+8], {%r31, %r31};
	st.local.v2.b32 	[%rd1+16], {%r31, %r31};
	mul.wide.s32 	%rd23, %r1, 48;
	add.s64 	%rd3, %rd22, %rd23;
	ld.global.v2.u32 	{%r2, %r32}, [%rd3];
	ld.global.v2.u32 	{%r125, %r124}, [%rd3+8];
	ld.global.v2.u32 	{%r123, %r122}, [%rd3+16];
	ld.global.v2.u32 	{%r7, %r8}, [%rd3+24];
	ld.global.f32 	%f1, [%rd3+32];
	ld.global.f64 	%fd1, [%rd3+40];
	shr.u32 	%r33, %r32, 2;
	xor.b32  	%r34, %r33, %r32;
	shl.b32 	%r35, %r122, 4;
	shl.b32 	%r36, %r34, 1;
	xor.b32  	%r37, %r35, %r36;
	xor.b32  	%r38, %r37, %r122;
	xor.b32  	%r121, %r38, %r34;
	add.s32 	%r120, %r2, 362437;
	add.s32 	%r39, %r121, %r120;
	mul.hi.u32 	%r40, %r39, -1431655765;
	shr.u32 	%r41, %r40, 4;
	mul.lo.s32 	%r42, %r41, 24;
	sub.s32 	%r11, %r39, %r42;
	cvt.u64.u32 	%rd24, %r11;
	add.s64 	%rd25, %rd1, %rd24;
	mov.b16 	%rs1, 1;
	st.local.u8 	[%rd25], %rs1;
	mul.lo.s32 	%r12, %r1, 24;
	mul.wide.s32 	%rd26, %r12, 4;
	add.s64 	%rd4, %rd21, %rd26;
	mov.b32 	%r119, 1;
	mov.f32 	%f193, 0f00000000;
	mov.u64 	%rd28, distancias;
	mov.u64 	%rd29, feromonas;
	mov.u32 	%r127, %r11;
$L__BB1_2:
	mov.u32 	%r16, %r125;
	mov.u32 	%r125, %r124;
	mov.u32 	%r124, %r123;
	mov.u32 	%r123, %r122;
	mov.u32 	%r122, %r121;
	mul.wide.s32 	%rd27, %r127, 96;
	add.s64 	%rd5, %rd28, %rd27;
	add.s64 	%rd51, %rd29, %rd27;
	mov.f32 	%f194, 0f00000000;
	mov.b32 	%r126, 0;
	mov.u64 	%rd49, %rd1;
	mov.u64 	%rd50, %rd5;
	mov.u64 	%rd52, %rd4;
$L__BB1_3:
	ld.local.u8 	%rs2, [%rd49];
	setp.ne.s16 	%p2, %rs2, 0;
	mov.f32 	%f197, 0f00000000;
	@%p2 bra 	$L__BB1_20;
	ld.global.f32 	%f4, [%rd50];
	setp.eq.f32 	%p3, %f4, 0f00000000;
	@%p3 bra 	$L__BB1_20;
	ld.global.f32 	%f5, [%rd51];
	abs.f32 	%f6, %f5;
	setp.lt.f32 	%p4, %f6, 0f00800000;
	mul.f32 	%f52, %f6, 0f4B800000;
	selp.f32 	%f53, %f52, %f6, %p4;
	selp.f32 	%f54, 0fC1C00000, 0f00000000, %p4;
	mov.b32 	%r44, %f53;
	add.s32 	%r45, %r44, -1060439283;
	and.b32  	%r46, %r45, -8388608;
	sub.s32 	%r47, %r44, %r46;
	mov.b32 	%f55, %r47;
	cvt.rn.f32.s32 	%f56, %r46;
	fma.rn.f32 	%f57, %f56, 0f34000000, %f54;
	add.f32 	%f58, %f55, 0fBF800000;
	add.f32 	%f59, %f55, 0f3F800000;
	rcp.approx.ftz.f32 	%f60, %f59;
	add.f32 	%f61, %f58, %f58;
	mul.f32 	%f62, %f61, %f60;
	mul.f32 	%f63, %f62, %f62;
	sub.f32 	%f64, %f58, %f62;
	add.f32 	%f65, %f64, %f64;
	neg.f32 	%f66, %f62;
	fma.rn.f32 	%f67, %f66, %f58, %f65;
	mul.rn.f32 	%f68, %f60, %f67;
	fma.rn.f32 	%f69, %f63, 0f3A2C32E4, 0f3B52E7DB;
	fma.rn.f32 	%f70, %f69, %f63, 0f3C93BB73;
	fma.rn.f32 	%f71, %f70, %f63, 0f3DF6384F;
	mul.rn.f32 	%f72, %f71, %f63;
	fma.rn.f32 	%f73, %f62, 0f3FB8AA3B, %f57;
	sub.f32 	%f74, %f57, %f73;
	fma.rn.f32 	%f75, %f62, 0f3FB8AA3B, %f74;
	fma.rn.f32 	%f76, %f68, 0f3FB8AA3B, %f75;
	fma.rn.f32 	%f77, %f62, 0f32A55E34, %f76;
	mul.f32 	%f78, %f72, 0f40400000;
	fma.rn.f32 	%f79, %f78, %f68, %f77;
	fma.rn.f32 	%f80, %f72, %f62, %f79;
	add.rn.f32 	%f81, %f73, %f80;
	neg.f32 	%f82, %f73;
	add.rn.f32 	%f83, %f81, %f82;
	neg.f32 	%f84, %f83;
	add.rn.f32 	%f85, %f80, %f84;
	mov.f32 	%f195, 0f3F800000;
	mul.rn.f32 	%f86, %f81, %f195;
	sub.f32 	%f87, %f81, %f86;
	add.f32 	%f88, %f85, %f87;
	cvt.rni.f32.f32 	%f89, %f86;
	sub.f32 	%f90, %f86, %f89;
	add.f32 	%f91, %f90, %f88;
	fma.rn.f32 	%f92, %f91, 0f391FCB8E, 0f3AAF85ED;
	fma.rn.f32 	%f93, %f92, %f91, 0f3C1D9856;
	fma.rn.f32 	%f94, %f93, %f91, 0f3D6357BB;
	fma.rn.f32 	%f95, %f94, %f91, 0f3E75FDEC;
	fma.rn.f32 	%f96, %f95, %f91, 0f3F317218;
	fma.rn.f32 	%f97, %f96, %f91, 0f3F800000;
	cvt.rzi.s32.f32 	%r48, %f89;
	setp.gt.f32 	%p5, %f89, 0f00000000;
	selp.b32 	%r49, 0, -2097152000, %p5;
	add.s32 	%r50, %r49, 2130706432;
	mov.b32 	%f98, %r50;
	mul.f32 	%f99, %f97, %f98;
	shl.b32 	%r51, %r48, 23;
	sub.s32 	%r52, %r51, %r49;
	mov.b32 	%f100, %r52;
	mul.f32 	%f101, %f99, %f100;
	abs.f32 	%f102, %f86;
	setp.gt.f32 	%p6, %f102, 0f43180000;
	setp.lt.f32 	%p7, %f86, 0f00000000;
	selp.f32 	%f103, 0f00000000, 0f7F800000, %p7;
	selp.f32 	%f7, %f103, %f101, %p6;
	setp.eq.f32 	%p8, %f5, 0f3F800000;
	@%p8 bra 	$L__BB1_12;
	setp.num.f32 	%p9, %f6, %f6;
	@%p9 bra 	$L__BB1_8;
	mov.f32 	%f104, 0f3F800000;
	add.rn.f32 	%f195, %f5, %f104;
	bra.uni 	$L__BB1_12;
$L__BB1_8:
	setp.neu.f32 	%p10, %f5, 0f00000000;
	setp.neu.f32 	%p11, %f6, 0f7F800000;
	and.pred  	%p12, %p10, %p11;
	@%p12 bra 	$L__BB1_10;
	add.f32 	%f195, %f5, %f5;
	bra.uni 	$L__BB1_12;
$L__BB1_10:
	setp.geu.f32 	%p13, %f5, 0f00000000;
	mov.f32 	%f195, %f7;
	@%p13 bra 	$L__BB1_12;
	neg.f32 	%f195, %f7;
$L__BB1_12:
	rcp.rn.f32 	%f12, %f4;
	abs.f32 	%f13, %f12;
	setp.lt.f32 	%p14, %f13, 0f00800000;
	mul.f32 	%f106, %f13, 0f4B800000;
	selp.f32 	%f107, %f106, %f13, %p14;
	selp.f32 	%f108, 0fC1C00000, 0f00000000, %p14;
	mov.b32 	%r53, %f107;
	add.s32 	%r54, %r53, -1060439283;
	and.b32  	%r55, %r54, -8388608;
	sub.s32 	%r56, %r53, %r55;
	mov.b32 	%f109, %r56;
	cvt.rn.f32.s32 	%f110, %r55;
	fma.rn.f32 	%f111, %f110, 0f34000000, %f108;
	add.f32 	%f112, %f109, 0fBF800000;
	add.f32 	%f113, %f109, 0f3F800000;
	rcp.approx.ftz.f32 	%f114, %f113;
	add.f32 	%f115, %f112, %f112;
	mul.f32 	%f116, %f115, %f114;
	mul.f32 	%f117, %f116, %f116;
	sub.f32 	%f118, %f112, %f116;
	add.f32 	%f119, %f118, %f118;
	neg.f32 	%f120, %f116;
	fma.rn.f32 	%f121, %f120, %f112, %f119;
	mul.rn.f32 	%f122, %f114, %f121;
	fma.rn.f32 	%f123, %f117, 0f3A2C32E4, 0f3B52E7DB;
	fma.rn.f32 	%f124, %f123, %f117, 0f3C93BB73;
	fma.rn.f32 	%f125, %f124, %f117, 0f3DF6384F;
	mul.rn.f32 	%f126, %f125, %f117;
	fma.rn.f32 	%f127, %f116, 0f3FB8AA3B, %f111;
	sub.f32 	%f128, %f111, %f127;
	fma.rn.f32 	%f129, %f116, 0f3FB8AA3B, %f128;
	fma.rn.f32 	%f130, %f122, 0f3FB8AA3B, %f129;
	fma.rn.f32 	%f131, %f116, 0f32A55E34, %f130;
	mul.f32 	%f132, %f126, 0f40400000;
	fma.rn.f32 	%f133, %f132, %f122, %f131;
	fma.rn.f32 	%f134, %f126, %f116, %f133;
	add.rn.f32 	%f135, %f127, %f134;
	neg.f32 	%f136, %f127;
	add.rn.f32 	%f137, %f135, %f136;
	neg.f32 	%f138, %f137;
	add.rn.f32 	%f139, %f134, %f138;
	mov.f32 	%f140, 0f40A00000;
	mul.rn.f32 	%f141, %f135, %f140;
	neg.f32 	%f142, %f141;
	fma.rn.f32 	%f143, %f135, 0f40A00000, %f142;
	fma.rn.f32 	%f144, %f139, 0f40A00000, %f143;
	cvt.rni.f32.f32 	%f145, %f141;
	sub.f32 	%f146, %f141, %f145;
	add.f32 	%f147, %f146, %f144;
	fma.rn.f32 	%f148, %f147, 0f391FCB8E, 0f3AAF85ED;
	fma.rn.f32 	%f149, %f148, %f147, 0f3C1D9856;
	fma.rn.f32 	%f150, %f149, %f147, 0f3D6357BB;
	fma.rn.f32 	%f151, %f150, %f147, 0f3E75FDEC;
	fma.rn.f32 	%f152, %f151, %f147, 0f3F317218;
	fma.rn.f32 	%f153, %f152, %f147, 0f3F800000;
	cvt.rzi.s32.f32 	%r57, %f145;
	setp.gt.f32 	%p15, %f145, 0f00000000;
	selp.b32 	%r58, 0, -2097152000, %p15;
	add.s32 	%r59, %r58, 2130706432;
	mov.b32 	%f154, %r59;
	mul.f32 	%f155, %f153, %f154;
	shl.b32 	%r60, %r57, 23;
	sub.s32 	%r61, %r60, %r58;
	mov.b32 	%f156, %r61;
	mul.f32 	%f157, %f155, %f156;
	abs.f32 	%f158, %f141;
	setp.gt.f32 	%p16, %f158, 0f43180000;
	setp.lt.f32 	%p17, %f141, 0f00000000;
	selp.f32 	%f159, 0f00000000, 0f7F800000, %p17;
	selp.f32 	%f14, %f159, %f157, %p16;
	setp.eq.f32 	%p18, %f12, 0f3F800000;
	mov.f32 	%f196, 0f3F800000;
	@%p18 bra 	$L__BB1_19;
	setp.num.f32 	%p19, %f13, %f13;
	@%p19 bra 	$L__BB1_15;
	mov.f32 	%f160, 0f40A00000;
	add.rn.f32 	%f196, %f12, %f160;
	bra.uni 	$L__BB1_19;
$L__BB1_15:
	setp.neu.f32 	%p20, %f12, 0f00000000;
	setp.neu.f32 	%p21, %f13, 0f7F800000;
	and.pred  	%p22, %p20, %p21;
	@%p22 bra 	$L__BB1_17;
	add.f32 	%f196, %f12, %f12;
	bra.uni 	$L__BB1_19;
$L__BB1_17:
	setp.geu.f32 	%p23, %f12, 0f00000000;
	mov.f32 	%f196, %f14;
	@%p23 bra 	$L__BB1_19;
	neg.f32 	%f196, %f14;
$L__BB1_19:
	mul.f32 	%f197, %f195, %f196;
$L__BB1_20:
	add.f32 	%f194, %f194, %f197;
	st.global.f32 	[%rd52], %f197;
	add.s32 	%r126, %r126, 1;
	add.s64 	%rd52, %rd52, 4;
	add.s64 	%rd51, %rd51, 4;
	add.s64 	%rd50, %rd50, 4;
	add.s64 	%rd49, %rd49, 1;
	setp.ne.s32 	%p24, %r126, 24;
	@%p24 bra 	$L__BB1_3;
	shr.u32 	%r63, %r16, 2;
	xor.b32  	%r64, %r63, %r16;
	shl.b32 	%r65, %r122, 4;
	shl.b32 	%r66, %r64, 1;
	xor.b32  	%r67, %r65, %r66;
	xor.b32  	%r68, %r67, %r122;
	xor.b32  	%r121, %r68, %r64;
	add.s32 	%r120, %r120, 362437;
	add.s32 	%r69, %r121, %r120;
	cvt.rn.f32.u32 	%f161, %r69;
	fma.rn.f32 	%f162, %f161, 0f2F800000, 0f2F000000;
	mul.f32 	%f22, %f162, %f194;
	ld.global.f32 	%f23, [%rd4];
	setp.ge.f32 	%p25, %f23, %f22;
	mov.b32 	%r127, 0;
	@%p25 bra 	$L__BB1_46;
	add.f32 	%f163, %f23, 0f00000000;
	ld.global.f32 	%f164, [%rd4+4];
	add.f32 	%f24, %f163, %f164;
	setp.ge.f32 	%p26, %f24, %f22;
	mov.b32 	%r127, 1;
	@%p26 bra 	$L__BB1_46;
	ld.global.f32 	%f165, [%rd4+8];
	add.f32 	%f25, %f24, %f165;
	setp.ge.f32 	%p27, %f25, %f22;
	mov.b32 	%r127, 2;
	@%p27 bra 	$L__BB1_46;
	ld.global.f32 	%f166, [%rd4+12];
	add.f32 	%f26, %f25, %f166;
	setp.ge.f32 	%p28, %f26, %f22;
	mov.b32 	%r127, 3;
	@%p28 bra 	$L__BB1_46;
	ld.global.f32 	%f167, [%rd4+16];
	add.f32 	%f27, %f26, %f167;
	setp.ge.f32 	%p29, %f27, %f22;
	mov.b32 	%r127, 4;
	@%p29 bra 	$L__BB1_46;
	ld.global.f32 	%f168, [%rd4+20];
	add.f32 	%f28, %f27, %f168;
	setp.ge.f32 	%p30, %f28, %f22;
	mov.b32 	%r127, 5;
	@%p30 bra 	$L__BB1_46;
	ld.global.f32 	%f169, [%rd4+24];
	add.f32 	%f29, %f28, %f169;
	setp.ge.f32 	%p31, %f29, %f22;
	mov.b32 	%r127, 6;
	@%p31 bra 	$L__BB1_46;
	ld.global.f32 	%f170, [%rd4+28];
	add.f32 	%f30, %f29, %f170;
	setp.ge.f32 	%p32, %f30, %f22;
	mov.b32 	%r127, 7;
	@%p32 bra 	$L__BB1_46;
	ld.global.f32 	%f171, [%rd4+32];
	add.f32 	%f31, %f30, %f171;
	setp.ge.f32 	%p33, %f31, %f22;
	mov.b32 	%r127, 8;
	@%p33 bra 	$L__BB1_46;
	ld.global.f32 	%f172, [%rd4+36];
	add.f32 	%f32, %f31, %f172;
	setp.ge.f32 	%p34, %f32, %f22;
	mov.b32 	%r127, 9;
	@%p34 bra 	$L__BB1_46;
	ld.global.f32 	%f173, [%rd4+40];
	add.f32 	%f33, %f32, %f173;
	setp.ge.f32 	%p35, %f33, %f22;
	mov.b32 	%r127, 10;
	@%p35 bra 	$L__BB1_46;
	ld.global.f32 	%f174, [%rd4+44];
	add.f32 	%f34, %f33, %f174;
	setp.ge.f32 	%p36, %f34, %f22;
	mov.b32 	%r127, 11;
	@%p36 bra 	$L__BB1_46;
	ld.global.f32 	%f175, [%rd4+48];
	add.f32 	%f35, %f34, %f175;
	setp.ge.f32 	%p37, %f35, %f22;
	mov.b32 	%r127, 12;
	@%p37 bra 	$L__BB1_46;
	ld.global.f32 	%f176, [%rd4+52];
	add.f32 	%f36, %f35, %f176;
	setp.ge.f32 	%p38, %f36, %f22;
	mov.b32 	%r127, 13;
	@%p38 bra 	$L__BB1_46;
	ld.global.f32 	%f177, [%rd4+56];
	add.f32 	%f37, %f36, %f177;
	setp.ge.f32 	%p39, %f37, %f22;
	mov.b32 	%r127, 14;
	@%p39 bra 	$L__BB1_46;
	ld.global.f32 	%f178, [%rd4+60];
	add.f32 	%f38, %f37, %f178;
	setp.ge.f32 	%p40, %f38, %f22;
	mov.b32 	%r127, 15;
	@%p40 bra 	$L__BB1_46;
	ld.global.f32 	%f179, [%rd4+64];
	add.f32 	%f39, %f38, %f179;
	setp.ge.f32 	%p41, %f39, %f22;
	mov.b32 	%r127, 16;
	@%p41 bra 	$L__BB1_46;
	ld.global.f32 	%f180, [%rd4+68];
	add.f32 	%f40, %f39, %f180;
	setp.ge.f32 	%p42, %f40, %f22;
	mov.b32 	%r127, 17;
	@%p42 bra 	$L__BB1_46;
	ld.global.f32 	%f181, [%rd4+72];
	add.f32 	%f41, %f40, %f181;
	setp.ge.f32 	%p43, %f41, %f22;
	mov.b32 	%r127, 18;
	@%p43 bra 	$L__BB1_46;
	ld.global.f32 	%f182, [%rd4+76];
	add.f32 	%f42, %f41, %f182;
	setp.ge.f32 	%p44, %f42, %f22;
	mov.b32 	%r127, 19;
	@%p44 bra 	$L__BB1_46;
	ld.global.f32 	%f183, [%rd4+80];
	add.f32 	%f43, %f42, %f183;
	setp.ge.f32 	%p45, %f43, %f22;
	mov.b32 	%r127, 20;
	@%p45 bra 	$L__BB1_46;
	ld.global.f32 	%f184, [%rd4+84];
	add.f32 	%f44, %f43, %f184;
	setp.ge.f32 	%p46, %f44, %f22;
	mov.b32 	%r127, 21;
	@%p46 bra 	$L__BB1_46;
	ld.global.f32 	%f185, [%rd4+88];
	add.f32 	%f45, %f44, %f185;
	setp.ge.f32 	%p47, %f45, %f22;
	mov.b32 	%r127, 22;
	@%p47 bra 	$L__BB1_46;
	ld.global.f32 	%f186, [%rd4+92];
	add.f32 	%f187, %f45, %f186;
	setp.ge.f32 	%p48, %f187, %f22;
	mov.b32 	%r127, 23;
	@%p48 bra 	$L__BB1_46;
	mov.b32 	%r127, -1;
$L__BB1_46:
	mul.wide.u32 	%rd30, %r119, 4;
	add.s64 	%rd31, %rd2, %rd30;
	st.local.u32 	[%rd31], %r127;
	cvt.s64.s32 	%rd32, %r127;
	add.s64 	%rd33, %rd1, %rd32;
	mov.b16 	%rs3, 1;
	st.local.u8 	[%rd33], %rs3;
	mul.wide.s32 	%rd34, %r127, 4;
	add.s64 	%rd35, %rd5, %rd34;
	ld.global.f32 	%f188, [%rd35];
	add.f32 	%f193, %f193, %f188;
	add.s32 	%r119, %r119, 1;
	setp.ne.s32 	%p49, %r119, 24;
	@%p49 bra 	$L__BB1_2;
	ld.param.u64 	%rd48, [_Z19construirSolucionesPiPfP17curandStateXORWOWS0__param_1];
	ld.param.u64 	%rd47, [_Z19construirSolucionesPiPfP17curandStateXORWOWS0__param_0];
	mul.wide.s32 	%rd36, %r127, 96;
	mov.u64 	%rd37, distancias;
	add.s64 	%rd38, %rd37, %rd36;
	mul.wide.u32 	%rd39, %r11, 4;
	add.s64 	%rd40, %rd38, %rd39;
	ld.global.f32 	%f189, [%rd40];
	add.f32 	%f190, %f193, %f189;
	setp.eq.f32 	%p50, %f190, 0f00000000;
	selp.f32 	%f191, 0f47C35000, %f190, %p50;
	cvta.to.global.u64 	%rd41, %rd47;
	mul.wide.s32 	%rd42, %r12, 4;
	add.s64 	%rd43, %rd41, %rd42;
	st.global.u32 	[%rd43], %r11;
	ld.local.u32 	%r94, [%rd2+4];
	st.global.u32 	[%rd43+4], %r94;
	ld.local.v2.u32 	{%r95, %r96}, [%rd2+8];
	st.global.u32 	[%rd43+8], %r95;
	st.global.u32 	[%rd43+12], %r96;
	ld.local.v4.u32 	{%r97, %r98, %r99, %r100}, [%rd2+16];
	st.global.u32 	[%rd43+16], %r97;
	st.global.u32 	[%rd43+20], %r98;
	st.global.u32 	[%rd43+24], %r99;
	st.global.u32 	[%rd43+28], %r100;
	ld.local.v4.u32 	{%r101, %r102, %r103, %r104}, [%rd2+32];
	st.global.u32 	[%rd43+32], %r101;
	st.global.u32 	[%rd43+36], %r102;
	st.global.u32 	[%rd43+40], %r103;
	st.global.u32 	[%rd43+44], %r104;
	ld.local.v4.u32 	{%r105, %r106, %r107, %r108}, [%rd2+48];
	st.global.u32 	[%rd43+48], %r105;
	st.global.u32 	[%rd43+52], %r106;
	st.global.u32 	[%rd43+56], %r107;
	st.global.u32 	[%rd43+60], %r108;
	ld.local.v4.u32 	{%r109, %r110, %r111, %r112}, [%rd2+64];
	st.global.u32 	[%rd43+64], %r109;
	st.global.u32 	[%rd43+68], %r110;
	st.global.u32 	[%rd43+72], %r111;
	st.global.u32 	[%rd43+76], %r112;
	ld.local.v4.u32 	{%r113, %r114, %r115, %r116}, [%rd2+80];
	st.global.u32 	[%rd43+80], %r113;
	st.global.u32 	[%rd43+84], %r114;
	st.global.u32 	[%rd43+88], %r115;
	st.global.u32 	[%rd43+92], %r116;
	cvta.to.global.u64 	%rd44, %rd48;
	mul.wide.s32 	%rd45, %r1, 4;
	add.s64 	%rd46, %rd44, %rd45;
	st.global.f32 	[%rd46], %f191;
	add.s32 	%r117, %r2, 8698488;
	st.global.v2.u32 	[%rd3], {%r117, %r125};
	st.global.v2.u32 	[%rd3+8], {%r124, %r123};
	st.global.v2.u32 	[%rd3+16], {%r122, %r121};
	st.global.v2.u32 	[%rd3+24], {%r7, %r8};
	st.global.f32 	[%rd3+32], %f1;
	st.global.f64 	[%rd3+40], %fd1;
$L__BB1_48:
	ret;

}
	// .globl	_Z19actualizarFeromonasPiPf
.visible .entry _Z19actualizarFeromonasPiPf(
	.param .u64 .ptr .align 1 _Z19actualizarFeromonasPiPf_param_0,
	.param .u64 .ptr .align 1 _Z19actualizarFeromonasPiPf_param_1
)
{
	.reg .pred 	%p<4>;
	.reg .b32 	%r<55>;
	.reg .b32 	%f<51>;
	.reg .b64 	%rd<199>;

	ld.param.u64 	%rd2, [_Z19actualizarFeromonasPiPf_param_0];
	ld.param.u64 	%rd3, [_Z19actualizarFeromonasPiPf_param_1];
	mov.u32 	%r1, %tid.x;
	mov.u32 	%r4, %tid.y;
	max.u32 	%r5, %r1, %r4;
	setp.gt.u32 	%p1, %r5, 23;
	@%p1 bra 	$L__BB2_2;
	mul.wide.u32 	%rd4, %r1, 96;
	mov.u64 	%rd5, feromonas;
	add.s64 	%rd6, %rd5, %rd4;
	mul.wide.u32 	%rd7, %r4, 4;
	add.s64 	%rd8, %rd6, %rd7;
	ld.global.f32 	%f2, [%rd8];
	mul.f32 	%f3, %f2, 0f3F000000;
	st.global.f32 	[%rd8], %f3;
$L__BB2_2:
	bar.sync 	0;
	mov.u32 	%r6, %ctaid.x;
	mov.u32 	%r7, %ntid.x;
	mad.lo.s32 	%r3, %r6, %r7, %r1;
	setp.gt.s32 	%p2, %r3, 23;
	@%p2 bra 	$L__BB2_5;
	mul.lo.s32 	%r8, %r3, 24;
	cvta.to.global.u64 	%rd9, %rd2;
	mul.wide.s32 	%rd10, %r8, 4;
	add.s64 	%rd1, %rd9, %rd10;
	cvta.to.global.u64 	%rd11, %rd3;
	mul.wide.s32 	%rd12, %r3, 4;
	add.s64 	%rd13, %rd11, %rd12;
	ld.global.f32 	%f1, [%rd13];
	setp.eq.f32 	%p3, %f1, 0f47C35000;
	@%p3 bra 	$L__BB2_5;
	rcp.rn.f32 	%f4, %f1;
	ld.global.u32 	%r9, [%rd1];
	ld.global.u32 	%r10, [%rd1+4];
	mul.wide.s32 	%rd14, %r9, 96;
	mov.u64 	%rd15, feromonas;
	add.s64 	%rd16, %rd15, %rd14;
	mul.wide.s32 	%rd17, %r10, 4;
	add.s64 	%rd18, %rd16, %rd17;
	atom.global.add.f32 	%f5, [%rd18], %f4;
	mul.wide.s32 	%rd19, %r10, 96;
	add.s64 	%rd20, %rd15, %rd19;
	mul.wide.s32 	%rd21, %r9, 4;
	add.s64 	%rd22, %rd20, %rd21;
	atom.global.add.f32 	%f6, [%rd22], %f4;
	ld.global.u32 	%r11, [%rd1+4];
	ld.global.u32 	%r12, [%rd1+8];
	mul.wide.s32 	%rd23, %r11, 96;
	add.s64 	%rd24, %rd15, %rd23;
	mul.wide.s32 	%rd25, %r12, 4;
	add.s64 	%rd26, %rd24, %rd25;
	atom.global.add.f32 	%f7, [%rd26], %f4;
	mul.wide.s32 	%rd27, %r12, 96;
	add.s64 	%rd28, %rd15, %rd27;
	mul.wide.s32 	%rd29, %r11, 4;
	add.s64 	%rd30, %rd28, %rd29;
	atom.global.add.f32 	%f8, [%rd30], %f4;
	ld.global.u32 	%r13, [%rd1+8];
	ld.global.u32 	%r14, [%rd1+12];
	mul.wide.s32 	%rd31, %r13, 96;
	add.s64 	%rd32, %rd15, %rd31;
	mul.wide.s32 	%rd33, %r14, 4;
	add.s64 	%rd34, %rd32, %rd33;
	atom.global.add.f32 	%f9, [%rd34], %f4;
	mul.wide.s32 	%rd35, %r14, 96;
	add.s64 	%rd36, %rd15, %rd35;
	mul.wide.s32 	%rd37, %r13, 4;
	add.s64 	%rd38, %rd36, %rd37;
	atom.global.add.f32 	%f10, [%rd38], %f4;
	ld.global.u32 	%r15, [%rd1+12];
	ld.global.u32 	%r16, [%rd1+16];
	mul.wide.s32 	%rd39, %r15, 96;
	add.s64 	%rd40, %rd15, %rd39;
	mul.wide.s32 	%rd41, %r16, 4;
	add.s64 	%rd42, %rd40, %rd41;
	atom.global.add.f32 	%f11, [%rd42], %f4;
	mul.wide.s32 	%rd43, %r16, 96;
	add.s64 	%rd44, %rd15, %rd43;
	mul.wide.s32 	%rd45, %r15, 4;
	add.s64 	%rd46, %rd44, %rd45;
	atom.global.add.f32 	%f12, [%rd46], %f4;
	ld.global.u32 	%r17, [%rd1+16];
	ld.global.u32 	%r18, [%rd1+20];
	mul.wide.s32 	%rd47, %r17, 96;
	add.s64 	%rd48, %rd15, %rd47;
	mul.wide.s32 	%rd49, %r18, 4;
	add.s64 	%rd50, %rd48, %rd49;
	atom.global.add.f32 	%f13, [%rd50], %f4;
	mul.wide.s32 	%rd51, %r18, 96;
	add.s64 	%rd52, %rd15, %rd51;
	mul.wide.s32 	%rd53, %r17, 4;
	add.s64 	%rd54, %rd52, %rd53;
	atom.global.add.f32 	%f14, [%rd54], %f4;
	ld.global.u32 	%r19, [%rd1+20];
	ld.global.u32 	%r20, [%rd1+24];
	mul.wide.s32 	%rd55, %r19, 96;
	add.s64 	%rd56, %rd15, %rd55;
	mul.wide.s32 	%rd57, %r20, 4;
	add.s64 	%rd58, %rd56, %rd57;
	atom.global.add.f32 	%f15, [%rd58], %f4;
	mul.wide.s32 	%rd59, %r20, 96;
	add.s64 	%rd60, %rd15, %rd59;
	mul.wide.s32 	%rd61, %r19, 4;
	add.s64 	%rd62, %rd60, %rd61;
	atom.global.add.f32 	%f16, [%rd62], %f4;
	ld.global.u32 	%r21, [%rd1+24];
	ld.global.u32 	%r22, [%rd1+28];
	mul.wide.s32 	%rd63, %r21, 96;
	add.s64 	%rd64, %rd15, %rd63;
	mul.wide.s32 	%rd65, %r22, 4;
	add.s64 	%rd66, %rd64, %rd65;
	atom.global.add.f32 	%f17, [%rd66], %f4;
	mul.wide.s32 	%rd67, %r22, 96;
	add.s64 	%rd68, %rd15, %rd67;
	mul.wide.s32 	%rd69, %r21, 4;
	add.s64 	%rd70, %rd68, %rd69;
	atom.global.add.f32 	%f18, [%rd70], %f4;
	ld.global.u32 	%r23, [%rd1+28];
	ld.global.u32 	%r24, [%rd1+32];
	mul.wide.s32 	%rd71, %r23, 96;
	add.s64 	%rd72, %rd15, %rd71;
	mul.wide.s32 	%rd73, %r24, 4;
	add.s64 	%rd74, %rd72, %rd73;
	atom.global.add.f32 	%f19, [%rd74], %f4;
	mul.wide.s32 	%rd75, %r24, 96;
	add.s64 	%rd76, %rd15, %rd75;
	mul.wide.s32 	%rd77, %r23, 4;
	add.s64 	%rd78, %rd76, %rd77;
	atom.global.add.f32 	%f20, [%rd78], %f4;
	ld.global.u32 	%r25, [%rd1+32];
	ld.global.u32 	%r26, [%rd1+36];
	mul.wide.s32 	%rd79, %r25, 96;
	add.s64 	%rd80, %rd15, %rd79;
	mul.wide.s32 	%rd81, %r26, 4;
	add.s64 	%rd82, %rd80, %rd81;
	atom.global.add.f32 	%f21, [%rd82], %f4;
	mul.wide.s32 	%rd83, %r26, 96;
	add.s64 	%rd84, %rd15, %rd83;
	mul.wide.s32 	%rd85, %r25, 4;
	add.s64 	%rd86, %rd84, %rd85;
	atom.global.add.f32 	%f22, [%rd86], %f4;
	ld.global.u32 	%r27, [%rd1+36];
	ld.global.u32 	%r28, [%rd1+40];
	mul.wide.s32 	%rd87, %r27, 96;
	add.s64 	%rd88, %rd15, %rd87;
	mul.wide.s32 	%rd89, %r28, 4;
	add.s64 	%rd90, %rd88, %rd89;
	atom.global.add.f32 	%f23, [%rd90], %f4;
	mul.wide.s32 	%rd91, %r28, 96;
	add.s64 	%rd92, %rd15, %rd91;
	mul.wide.s32 	%rd93, %r27, 4;
	add.s64 	%rd94, %rd92, %rd93;
	atom.global.add.f32 	%f24, [%rd94], %f4;
	ld.global.u32 	%r29, [%rd1+40];
	ld.global.u32 	%r30, [%rd1+44];
	mul.wide.s32 	%rd95, %r29, 96;
	add.s64 	%rd96, %rd15, %rd95;
	mul.wide.s32 	%rd97, %r30, 4;
	add.s64 	%rd98, %rd96, %rd97;
	atom.global.add.f32 	%f25, [%rd98], %f4;
	mul.wide.s32 	%rd99, %r30, 96;
	add.s64 	%rd100, %rd15, %rd99;
	mul.wide.s32 	%rd101, %r29, 4;
	add.s64 	%rd102, %rd100, %rd101;
	atom.global.add.f32 	%f26, [%rd102], %f4;
	ld.global.u32 	%r31, [%rd1+44];
	ld.global.u32 	%r32, [%rd1+48];
	mul.wide.s32 	%rd103, %r31, 96;
	add.s64 	%rd104, %rd15, %rd103;
	mul.wide.s32 	%rd105, %r32, 4;
	add.s64 	%rd106, %rd104, %rd105;
	atom.global.add.f32 	%f27, [%rd106], %f4;
	mul.wide.s32 	%rd107, %r32, 96;
	add.s64 	%rd108, %rd15, %rd107;
	mul.wide.s32 	%rd109, %r31, 4;
	add.s64 	%rd110, %rd108, %rd109;
	atom.global.add.f32 	%f28, [%rd110], %f4;
	ld.global.u32 	%r33, [%rd1+48];
	ld.global.u32 	%r34, [%rd1+52];
	mul.wide.s32 	%rd111, %r33, 96;
	add.s64 	%rd112, %rd15, %rd111;
	mul.wide.s32 	%rd113, %r34, 4;
	add.s64 	%rd114, %rd112, %rd113;
	atom.global.add.f32 	%f29, [%rd114], %f4;
	mul.wide.s32 	%rd115, %r34, 96;
	add.s64 	%rd116, %rd15, %rd115;
	mul.wide.s32 	%rd117, %r33, 4;
	add.s64 	%rd118, %rd116, %rd117;
	atom.global.add.f32 	%f30, [%rd118], %f4;
	ld.global.u32 	%r35, [%rd1+52];
	ld.global.u32 	%r36, [%rd1+56];
	mul.wide.s32 	%rd119, %r35, 96;
	add.s64 	%rd120, %rd15, %rd119;
	mul.wide.s32 	%rd121, %r36, 4;
	add.s64 	%rd122, %rd120, %rd121;
	atom.global.add.f32 	%f31, [%rd122], %f4;
	mul.wide.s32 	%rd123, %r36, 96;
	add.s64 	%rd124, %rd15, %rd123;
	mul.wide.s32 	%rd125, %r35, 4;
	add.s64 	%rd126, %rd124, %rd125;
	atom.global.add.f32 	%f32, [%rd126], %f4;
	ld.global.u32 	%r37, [%rd1+56];
	ld.global.u32 	%r38, [%rd1+60];
	mul.wide.s32 	%rd127, %r37, 96;
	add.s64 	%rd128, %rd15, %rd127;
	mul.wide.s32 	%rd129, %r38, 4;
	add.s64 	%rd130, %rd128, %rd129;
	atom.global.add.f32 	%f33, [%rd130], %f4;
	mul.wide.s32 	%rd131, %r38, 96;
	add.s64 	%rd132, %rd15, %rd131;
	mul.wide.s32 	%rd133, %r37, 4;
	add.s64 	%rd134, %rd132, %rd133;
	atom.global.add.f32 	%f34, [%rd134], %f4;
	ld.global.u32 	%r39, [%rd1+60];
	ld.global.u32 	%r40, [%rd1+64];
	mul.wide.s32 	%rd135, %r39, 96;
	add.s64 	%rd136, %rd15, %rd135;
	mul.wide.s32 	%rd137, %r40, 4;
	add.s64 	%rd138, %rd136, %rd137;
	atom.global.add.f32 	%f35, [%rd138], %f4;
	mul.wide.s32 	%rd139, %r40, 96;
	add.s64 	%rd140, %rd15, %rd139;
	mul.wide.s32 	%rd141, %r39, 4;
	add.s64 	%rd142, %rd140, %rd141;
	atom.global.add.f32 	%f36, [%rd142], %f4;
	ld.global.u32 	%r41, [%rd1+64];
	ld.global.u32 	%r42, [%rd1+68];
	mul.wide.s32 	%rd143, %r41, 96;
	add.s64 	%rd144, %rd15, %rd143;
	mul.wide.s32 	%rd145, %r42, 4;
	add.s64 	%rd146, %rd144, %rd145;
	atom.global.add.f32 	%f37, [%rd146], %f4;
	mul.wide.s32 	%rd147, %r42, 96;
	add.s64 	%rd148, %rd15, %rd147;
	mul.wide.s32 	%rd149, %r41, 4;
	add.s64 	%rd150, %rd148, %rd149;
	atom.global.add.f32 	%f38, [%rd150], %f4;
	ld.global.u32 	%r43, [%rd1+68];
	ld.global.u32 	%r44, [%rd1+72];
	mul.wide.s32 	%rd151, %r43, 96;
	add.s64 	%rd152, %rd15, %rd151;
	mul.wide.s32 	%rd153, %r44, 4;
	add.s64 	%rd154, %rd152, %rd153;
	atom.global.add.f32 	%f39, [%rd154], %f4;
	mul.wide.s32 	%rd155, %r44, 96;
	add.s64 	%rd156, %rd15, %rd155;
	mul.wide.s32 	%rd157, %r43, 4;
	add.s64 	%rd158, %rd156, %rd157;
	atom.global.add.f32 	%f40, [%rd158], %f4;
	ld.global.u32 	%r45, [%rd1+72];
	ld.global.u32 	%r46, [%rd1+76];
	mul.wide.s32 	%rd159, %r45, 96;
	add.s64 	%rd160, %rd15, %rd159;
	mul.wide.s32 	%rd161, %r46, 4;
	add.s64 	%rd162, %rd160, %rd161;
	atom.global.add.f32 	%f41, [%rd162], %f4;
	mul.wide.s32 	%rd163, %r46, 96;
	add.s64 	%rd164, %rd15, %rd163;
	mul.wide.s32 	%rd165, %r45, 4;
	add.s64 	%rd166, %rd164, %rd165;
	atom.global.add.f32 	%f42, [%rd166], %f4;
	ld.global.u32 	%r47, [%rd1+76];
	ld.global.u32 	%r48, [%rd1+80];
	mul.wide.s32 	%rd167, %r47, 96;
	add.s64 	%rd168, %rd15, %rd167;
	mul.wide.s32 	%rd169, %r48, 4;
	add.s64 	%rd170, %rd168, %rd169;
	atom.global.add.f32 	%f43, [%rd170], %f4;
	mul.wide.s32 	%rd171, %r48, 96;
	add.s64 	%rd172, %rd15, %rd171;
	mul.wide.s32 	%rd173, %r47, 4;
	add.s64 	%rd174, %rd172, %rd173;
	atom.global.add.f32 	%f44, [%rd174], %f4;
	ld.global.u32 	%r49, [%rd1+80];
	ld.global.u32 	%r50, [%rd1+84];
	mul.wide.s32 	%rd175, %r49, 96;
	add.s64 	%rd176, %rd15, %rd175;
	mul.wide.s32 	%rd177, %r50, 4;
	add.s64 	%rd178, %rd176, %rd177;
	atom.global.add.f32 	%f45, [%rd178], %f4;
	mul.wide.s32 	%rd179, %r50, 96;
	add.s64 	%rd180, %rd15, %rd179;
	mul.wide.s32 	%rd181, %r49, 4;
	add.s64 	%rd182, %rd180, %rd181;
	atom.global.add.f32 	%f46, [%rd182], %f4;
	ld.global.u32 	%r51, [%rd1+84];
	ld.global.u32 	%r52, [%rd1+88];
	mul.wide.s32 	%rd183, %r51, 96;
	add.s64 	%rd184, %rd15, %rd183;
	mul.wide.s32 	%rd185, %r52, 4;
	add.s64 	%rd186, %rd184, %rd185;
	atom.global.add.f32 	%f47, [%rd186], %f4;
	mul.wide.s32 	%rd187, %r52, 96;
	add.s64 	%rd188, %rd15, %rd187;
	mul.wide.s32 	%rd189, %r51, 4;
	add.s64 	%rd190, %rd188, %rd189;
	atom.global.add.f32 	%f48, [%rd190], %f4;
	ld.global.u32 	%r53, [%rd1+88];
	ld.global.u32 	%r54, [%rd1+92];
	mul.wide.s32 	%rd191, %r53, 96;
	add.s64 	%rd192, %rd15, %rd191;
	mul.wide.s32 	%rd193, %r54, 4;
	add.s64 	%rd194, %rd192, %rd193;
	atom.global.add.f32 	%f49, [%rd194], %f4;
	mul.wide.s32 	%rd195, %r54, 96;
	add.s64 	%rd196, %rd15, %rd195;
	mul.wide.s32 	%rd197, %r53, 4;
	add.s64 	%rd198, %rd196, %rd197;
	atom.global.add.f32 	%f50, [%rd198], %f4;
$L__BB2_5:
	ret;

}
	// .globl	_Z18inicializarEstadosP17curandStateXORWOW
.visible .entry _Z18inicializarEstadosP17curandStateXORWOW(
	.param .u64 .ptr .align 1 _Z18inicializarEstadosP17curandStateXORWOW_param_0
)
{
	.reg .pred 	%p<24>;
	.reg .b32 	%r<406>;
	.reg .b64 	%rd<18>;

	ld.param.u64 	%rd8, [_Z18inicializarEstadosP17curandStateXORWOW_param_0];
	cvta.to.global.u64 	%rd9, %rd8;
	mov.u32 	%r182, %ctaid.x;
	mov.u32 	%r183, %ntid.x;
	mov.u32 	%r184, %tid.x;
	mad.lo.s32 	%r185, %r182, %r183, %r184;
	cvt.s64.s32 	%rd17, %r185;
	mul.wide.s32 	%rd10, %r185, 48;
	add.s64 	%rd2, %rd9, %rd10;
	mov.b32 	%r186, 1593684748;
	mov.b32 	%r187, 832094735;
	st.global.v2.u32 	[%rd2], {%r187, %r186};
	mov.b32 	%r188, -123459836;
	mov.b32 	%r189, 1111207954;
	st.global.v2.u32 	[%rd2+8], {%r189, %r188};
	mov.b32 	%r190, 1476011280;
	mov.b32 	%r191, -589760388;
	st.global.v2.u32 	[%rd2+16], {%r191, %r190};
	setp.eq.s32 	%p1, %r185, 0;
	@%p1 bra 	$L__BB3_42;
	mov.b32 	%r312, 0;
	mov.u64 	%rd12, precalc_xorwow_matrix;
$L__BB3_2:
	and.b64  	%rd4, %rd17, 3;
	setp.eq.s64 	%p2, %rd4, 0;
	@%p2 bra 	$L__BB3_41;
	mul.wide.u32 	%rd11, %r312, 3200;
	add.s64 	%rd5, %rd12, %rd11;
	cvt.u32.u64 	%r2, %rd4;
	mov.b32 	%r313, 0;
$L__BB3_4:
	mov.b32 	%r326, 0;
	mov.u32 	%r327, %r326;
	mov.u32 	%r328, %r326;
	mov.u32 	%r329, %r326;
	mov.u32 	%r330, %r326;
	mov.u32 	%r319, %r326;
$L__BB3_5:
	mul.wide.u32 	%rd13, %r319, 4;
	add.s64 	%rd14, %rd2, %rd13;
	ld.global.u32 	%r10, [%rd14+4];
	shl.b32 	%r11, %r319, 5;
	mov.b32 	%r325, 0;
$L__BB3_6:
	.pragma "nounroll";
	shr.u32 	%r196, %r10, %r325;
	and.b32  	%r197, %r196, 1;
	setp.eq.b32 	%p3, %r197, 1;
	not.pred 	%p4, %p3;
	add.s32 	%r198, %r11, %r325;
	mul.lo.s32 	%r199, %r198, 5;
	mul.wide.u32 	%rd15, %r199, 4;
	add.s64 	%rd6, %rd5, %rd15;
	@%p4 bra 	$L__BB3_8;
	ld.global.u32 	%r200, [%rd6];
	xor.b32  	%r330, %r330, %r200;
	ld.global.u32 	%r201, [%rd6+4];
	xor.b32  	%r329, %r329, %r201;
	ld.global.u32 	%r202, [%rd6+8];
	xor.b32  	%r328, %r328, %r202;
	ld.global.u32 	%r203, [%rd6+12];
	xor.b32  	%r327, %r327, %r203;
	ld.global.u32 	%r204, [%rd6+16];
	xor.b32  	%r326, %r326, %r204;
$L__BB3_8:
	and.b32  	%r206, %r196, 2;
	setp.eq.s32 	%p5, %r206, 0;
	@%p5 bra 	$L__BB3_10;
	ld.global.u32 	%r207, [%rd6+20];
	xor.b32  	%r330, %r330, %r207;
	ld.global.u32 	%r208, [%rd6+24];
	xor.b32  	%r329, %r329, %r208;
	ld.global.u32 	%r209, [%rd6+28];
	xor.b32  	%r328, %r328, %r209;
	ld.global.u32 	%r210, [%rd6+32];
	xor.b32  	%r327, %r327, %r210;
	ld.global.u32 	%r211, [%rd6+36];
	xor.b32  	%r326, %r326, %r211;
$L__BB3_10:
	and.b32  	%r213, %r196, 4;
	setp.eq.s32 	%p6, %r213, 0;
	@%p6 bra 	$L__BB3_12;
	ld.global.u32 	%r214, [%rd6+40];
	xor.b32  	%r330, %r330, %r214;
	ld.global.u32 	%r215, [%rd6+44];
	xor.b32  	%r329, %r329, %r215;
	ld.global.u32 	%r216, [%rd6+48];
	xor.b32  	%r328, %r328, %r216;
	ld.global.u32 	%r217, [%rd6+52];
	xor.b32  	%r327, %r327, %r217;
	ld.global.u32 	%r218, [%rd6+56];
	xor.b32  	%r326, %r326, %r218;
$L__BB3_12:
	and.b32  	%r220, %r196, 8;
	setp.eq.s32 	%p7, %r220, 0;
	@%p7 bra 	$L__BB3_14;
	ld.global.u32 	%r221, [%rd6+60];
	xor.b32  	%r330, %r330, %r221;
	ld.global.u32 	%r222, [%rd6+64];
	xor.b32  	%r329, %r329, %r222;
	ld.global.u32 	%r223, [%rd6+68];
	xor.b32  	%r328, %r328, %r223;
	ld.global.u32 	%r224, [%rd6+72];
	xor.b32  	%r327, %r327, %r224;
	ld.global.u32 	%r225, [%rd6+76];
	xor.b32  	%r326, %r326, %r225;
$L__BB3_14:
	and.b32  	%r227, %r196, 16;
	setp.eq.s32 	%p8, %r227, 0;
	@%p8 bra 	$L__BB3_16;
	ld.global.u32 	%r228, [%rd6+80];
	xor.b32  	%r330, %r330, %r228;
	ld.global.u32 	%r229, [%rd6+84];
	xor.b32  	%r329, %r329, %r229;
	ld.global.u32 	%r230, [%rd6+88];
	xor.b32  	%r328, %r328, %r230;
	ld.global.u32 	%r231, [%rd6+92];
	xor.b32  	%r327, %r327, %r231;
	ld.global.u32 	%r232, [%rd6+96];
	xor.b32  	%r326, %r326, %r232;
$L__BB3_16:
	and.b32  	%r234, %r196, 32;
	setp.eq.s32 	%p9, %r234, 0;
	@%p9 bra 	$L__BB3_18;
	ld.global.u32 	%r235, [%rd6+100];
	xor.b32  	%r330, %r330, %r235;
	ld.global.u32 	%r236, [%rd6+104];
	xor.b32  	%r329, %r329, %r236;
	ld.global.u32 	%r237, [%rd6+108];
	xor.b32  	%r328, %r328, %r237;
	ld.global.u32 	%r238, [%rd6+112];
	xor.b32  	%r327, %r327, %r238;
	ld.global.u32 	%r239, [%rd6+116];
	xor.b32  	%r326, %r326, %r239;
$L__BB3_18:
	and.b32  	%r241, %r196, 64;
	setp.eq.s32 	%p10, %r241, 0;
	@%p10 bra 	$L__BB3_20;
	ld.global.u32 	%r242, [%rd6+120];
	xor.b32  	%r330, %r330, %r242;
	ld.global.u32 	%r243, [%rd6+124];
	xor.b32  	%r329, %r329, %r243;
	ld.global.u32 	%r244, [%rd6+128];
	xor.b32  	%r328, %r328, %r244;
	ld.global.u32 	%r245, [%rd6+132];
	xor.b32  	%r327, %r327, %r245;
	ld.global.u32 	%r246, [%rd6+136];
	xor.b32  	%r326, %r326, %r246;
$L__BB3_20:
	and.b32  	%r248, %r196, 128;
	setp.eq.s32 	%p11, %r248, 0;
	@%p11 bra 	$L__BB3_22;
	ld.global.u32 	%r249, [%rd6+140];
	xor.b32  	%r330, %r330, %r249;
	ld.global.u32 	%r250, [%rd6+144];
	xor.b32  	%r329, %r329, %r250;
	ld.global.u32 	%r251, [%rd6+148];
	xor.b32  	%r328, %r328, %r251;
	ld.global.u32 	%r252, [%rd6+152];
	xor.b32  	%r327, %r327, %r252;
	ld.global.u32 	%r253, [%rd6+156];
	xor.b32  	%r326, %r326, %r253;
$L__BB3_22:
	and.b32  	%r255, %r196, 256;
	setp.eq.s32 	%p12, %r255, 0;
	@%p12 bra 	$L__BB3_24;
	ld.global.u32 	%r256, [%rd6+160];
	xor.b32  	%r330, %r330, %r256;
	ld.global.u32 	%r257, [%rd6+164];
	xor.b32  	%r329, %r329, %r257;
	ld.global.u32 	%r258, [%rd6+168];
	xor.b32  	%r328, %r328, %r258;
	ld.global.u32 	%r259, [%rd6+172];
	xor.b32  	%r327, %r327, %r259;
	ld.global.u32 	%r260, [%rd6+176];
	xor.b32  	%r326, %r326, %r260;
$L__BB3_24:
	and.b32  	%r262, %r196, 512;
	setp.eq.s32 	%p13, %r262, 0;
	@%p13 bra 	$L__BB3_26;
	ld.global.u32 	%r263, [%rd6+180];
	xor.b32  	%r330, %r330, %r263;
	ld.global.u32 	%r264, [%rd6+184];
	xor.b32  	%r329, %r329, %r264;
	ld.global.u32 	%r265, [%rd6+188];
	xor.b32  	%r328, %r328, %r265;
	ld.global.u32 	%r266, [%rd6+192];
	xor.b32  	%r327, %r327, %r266;
	ld.global.u32 	%r267, [%rd6+196];
	xor.b32  	%r326, %r326, %r267;
$L__BB3_26:
	and.b32  	%r269, %r196, 1024;
	setp.eq.s32 	%p14, %r269, 0;
	@%p14 bra 	$L__BB3_28;
	ld.global.u32 	%r270, [%rd6+200];
	xor.b32  	%r330, %r330, %r270;
	ld.global.u32 	%r271, [%rd6+204];
	xor.b32  	%r329, %r329, %r271;
	ld.global.u32 	%r272, [%rd6+208];
	xor.b32  	%r328, %r328, %r272;
	ld.global.u32 	%r273, [%rd6+212];
	xor.b32  	%r327, %r327, %r273;
	ld.global.u32 	%r274, [%rd6+216];
	xor.b32  	%r326, %r326, %r274;
$L__BB3_28:
	and.b32  	%r276, %r196, 2048;
	setp.eq.s32 	%p15, %r276, 0;
	@%p15 bra 	$L__BB3_30;
	ld.global.u32 	%r277, [%rd6+220];
	xor.b32  	%r330, %r330, %r277;
	ld.global.u32 	%r278, [%rd6+224];
	xor.b32  	%r329, %r329, %r278;
	ld.global.u32 	%r279, [%rd6+228];
	xor.b32  	%r328, %r328, %r279;
	ld.global.u32 	%r280, [%rd6+232];
	xor.b32  	%r327, %r327, %r280;
	ld.global.u32 	%r281, [%rd6+236];
	xor.b32  	%r326, %r326, %r281;
$L__BB3_30:
	and.b32  	%r283, %r196, 4096;
	setp.eq.s32 	%p16, %r283, 0;
	@%p16 bra 	$L__BB3_32;
	ld.global.u32 	%r284, [%rd6+240];
	xor.b32  	%r330, %r330, %r284;
	ld.global.u32 	%r285, [%rd6+244];
	xor.b32  	%r329, %r329, %r285;
	ld.global.u32 	%r286, [%rd6+248];
	xor.b32  	%r328, %r328, %r286;
	ld.global.u32 	%r287, [%rd6+252];
	xor.b32  	%r327, %r327, %r287;
	ld.global.u32 	%r288, [%rd6+256];
	xor.b32  	%r326, %r326, %r288;
$L__BB3_32:
	and.b32  	%r290, %r196, 8192;
	setp.eq.s32 	%p17, %r290, 0;
	@%p17 bra 	$L__BB3_34;
	ld.global.u32 	%r291, [%rd6+260];
	xor.b32  	%r330, %r330, %r291;
	ld.global.u32 	%r292, [%rd6+264];
	xor.b32  	%r329, %r329, %r292;
	ld.global.u32 	%r293, [%rd6+268];
	xor.b32  	%r328, %r328, %r293;
	ld.global.u32 	%r294, [%rd6+272];
	xor.b32  	%r327, %r327, %r294;
	ld.global.u32 	%r295, [%rd6+276];
	xor.b32  	%r326, %r326, %r295;
$L__BB3_34:
	and.b32  	%r297, %r196, 16384;
	setp.eq.s32 	%p18, %r297, 0;
	@%p18 bra 	$L__BB3_36;
	ld.global.u32 	%r298, [%rd6+280];
	xor.b32  	%r330, %r330, %r298;
	ld.global.u32 	%r299, [%rd6+284];
	xor.b32  	%r329, %r329, %r299;
	ld.global.u32 	%r300, [%rd6+288];
	xor.b32  	%r328, %r328, %r300;
	ld.global.u32 	%r301, [%rd6+292];
	xor.b32  	%r327, %r327, %r301;
	ld.global.u32 	%r302, [%rd6+296];
	xor.b32  	%r326, %r326, %r302;
$L__BB3_36:
	and.b32  	%r304, %r196, 32768;
	setp.eq.s32 	%p19, %r304, 0;
	@%p19 bra 	$L__BB3_38;
	ld.global.u32 	%r305, [%rd6+300];
	xor.b32  	%r330, %r330, %r305;
	ld.global.u32 	%r306, [%rd6+304];
	xor.b32  	%r329, %r329, %r306;
	ld.global.u32 	%r307, [%rd6+308];
	xor.b32  	%r328, %r328, %r307;
	ld.global.u32 	%r308, [%rd6+312];
	xor.b32  	%r327, %r327, %r308;
	ld.global.u32 	%r309, [%rd6+316];
	xor.b32  	%r326, %r326, %r309;
$L__BB3_38:
	add.s32 	%r325, %r325, 16;
	setp.ne.s32 	%p20, %r325, 32;
	@%p20 bra 	$L__BB3_6;
	mad.lo.s32 	%r310, %r319, -31, %r11;
	add.s32 	%r319, %r310, 1;
	setp.ne.s32 	%p21, %r319, 5;
	@%p21 bra 	$L__BB3_5;
	st.global.u32 	[%rd2+4], %r330;
	st.global.u32 	[%rd2+8], %r329;
	st.global.u32 	[%rd2+12], %r328;
	st.global.u32 	[%rd2+16], %r327;
	st.global.u32 	[%rd2+20], %r326;
	add.s32 	%r313, %r313, 1;
	setp.lt.u32 	%p22, %r313, %r2;
	@%p22 bra 	$L__BB3_4;
$L__BB3_41:
	shr.u64 	%rd7, %rd17, 2;
	add.s32 	%r312, %r312, 1;
	setp.gt.u64 	%p23, %rd17, 3;
	mov.u64 	%rd17, %rd7;
	@%p23 bra 	$L__BB3_2;
$L__BB3_42:
	mov.b32 	%r311, 0;
	st.global.v2.u32 	[%rd2+24], {%r311, %r311};
	st.global.u32 	[%rd2+32], %r311;
	mov.b64 	%rd16, 0;
	st.global.u64 	[%rd2+40], %rd16;
	ret;

}


// ===== COMPILED SASS (sm_100) =====

	.target	sm_100

	.elftype	@"ET_EXEC"


//--------------------- .note.nv.tkinfo           --------------------------
	.section	.note.nv.tkinfo,"",@"SHT_NOTE"
	.sectionflags	@"SHF_NOTE_NV_TKINFO"
	.tkinfo
        /*0018*/ 	.word	0x00000002
        /*0030*/ 	.string	""
        /*0030*/ 	.string	"ptxas"
        /*0030*/ 	.string	"Cuda compilation tools, release 13.0, V13.0.88"
        /*0030*/ 	.string	"Build cuda_13.0.r13.0/compiler.36424714_0"
        /*0030*/ 	.string	"-arch sm_100 -m 64 "



//--------------------- .note.nv.cuinfo           --------------------------
	.section	.note.nv.cuinfo,"",@"SHT_NOTE"
	.sectionflags	@"SHF_NOTE_NV_CUINFO"
        /*0018*/ 	.short	0x0002
        /*001a*/ 	.short	0x0064
        /*001c*/ 	.short	0x0082
	.zero		2


//--------------------- .nv.info                  --------------------------
	.section	.nv.info,"",@"SHT_CUDA_INFO"
	.align	4


	//----- nvinfo : EIATTR_REGCOUNT
	.align		4
        /*0000*/ 	.byte	0x04, 0x2f
        /*0002*/ 	.short	(.L_12 - .L_11)
	.align		4
.L_11:
        /*0004*/ 	.word	index@(_Z20inicializarFeromonasv)
        /*0008*/ 	.word	0x00000008


	//----- nvinfo : EIATTR_FRAME_SIZE
	.align		4
.L_12:
        /*000c*/ 	.byte	0x04, 0x11
        /*000e*/ 	.short	(.L_14 - .L_13)
	.align		4
.L_13:
        /*0010*/ 	.word	index@(_Z20inicializarFeromonasv)
        /*0014*/ 	.word	0x00000000


	//----- nvinfo : EIATTR_REGCOUNT
	.align		4
.L_14:
        /*0018*/ 	.byte	0x04, 0x2f
        /*001a*/ 	.short	(.L_16 - .L_15)
	.align		4
.L_15:
        /*001c*/ 	.word	index@(_Z19construirSolucionesPiPfP17curandStateXORWOWS0_)
        /*0020*/ 	.word	0x00000028


	//----- nvinfo : EIATTR_FRAME_SIZE
	.align		4
.L_16:
        /*0024*/ 	.byte	0x04, 0x11
        /*0026*/ 	.short	(.L_18 - .L_17)
	.align		4
.L_17:
        /*0028*/ 	.word	index@($__internal_1_$__cuda_sm20_rcp_rn_f32_slowpath)
        /*002c*/ 	.word	0x00000080


	//----- nvinfo : EIATTR_FRAME_SIZE
	.align		4
.L_18:
        /*0030*/ 	.byte	0x04, 0x11
        /*0032*/ 	.short	(.L_20 - .L_19)
	.align		4
.L_19:
        /*0034*/ 	.word	index@(_Z19construirSolucionesPiPfP17curandStateXORWOWS0_)
        /*0038*/ 	.word	0x00000080


	//----- nvinfo : EIATTR_REGCOUNT
	.align		4
.L_20:
        /*003c*/ 	.byte	0x04, 0x2f
        /*003e*/ 	.short	(.L_22 - .L_21)
	.align		4
.L_21:
        /*0040*/ 	.word	index@(_Z19actualizarFeromonasPiPf)
        /*0044*/ 	.word	0x00000014


	//----- nvinfo : EIATTR_FRAME_SIZE
	.align		4
.L_22:
        /*0048*/ 	.byte	0x04, 0x11
        /*004a*/ 	.short	(.L_24 - .L_23)
	.align		4
.L_23:
        /*004c*/ 	.word	index@($__internal_0_$__cuda_sm20_rcp_rn_f32_slowpath)
        /*0050*/ 	.word	0x00000000


	//----- nvinfo : EIATTR_FRAME_SIZE
	.align		4
.L_24:
        /*0054*/ 	.byte	0x04, 0x11
        /*0056*/ 	.short	(.L_26 - .L_25)
	.align		4
.L_25:
        /*0058*/ 	.word	index@(_Z19actualizarFeromonasPiPf)
        /*005c*/ 	.word	0x00000000


	//----- nvinfo : EIATTR_REGCOUNT
	.align		4
.L_26:
        /*0060*/ 	.byte	0x04, 0x2f
        /*0062*/ 	.short	(.L_28 - .L_27)
	.align		4
.L_27:
        /*0064*/ 	.word	index@(_Z18inicializarEstadosP17curandStateXORWOW)
        /*0068*/ 	.word	0x0000001f


	//----- nvinfo : EIATTR_FRAME_SIZE
	.align		4
.L_28:
        /*006c*/ 	.byte	0x04, 0x11
        /*006e*/ 	.short	(.L_30 - .L_29)
	.align		4
.L_29:
        /*0070*/ 	.word	index@(_Z18inicializarEstadosP17curandStateXORWOW)
        /*0074*/ 	.word	0x00000000


	//----- nvinfo : EIATTR_MIN_STACK_SIZE
	.align		4
.L_30:
        /*0078*/ 	.byte	0x04, 0x12
        /*007a*/ 	.short	(.L_32 - .L_31)
	.align		4
.L_31:
        /*007c*/ 	.word	index@(_Z18inicializarEstadosP17curandStateXORWOW)
        /*0080*/ 	.word	0x00000000


	//----- nvinfo : EIATTR_MIN_STACK_SIZE
	.align		4
.L_32:
        /*0084*/ 	.byte	0x04, 0x12
        /*0086*/ 	.short	(.L_34 - .L_33)
	.align		4
.L_33:
        /*0088*/ 	.word	index@(_Z19actualizarFeromonasPiPf)
        /*008c*/ 	.word	0x00000000


	//----- nvinfo : EIATTR_MIN_STACK_SIZE
	.align		4
.L_34:
        /*0090*/ 	.byte	0x04, 0x12
        /*0092*/ 	.short	(.L_36 - .L_35)
	.align		4
.L_35:
        /*0094*/ 	.word	index@(_Z19construirSolucionesPiPfP17curandStateXORWOWS0_)
        /*0098*/ 	.word	0x00000080


	//----- nvinfo : EIATTR_MIN_STACK_SIZE
	.align		4
.L_36:
        /*009c*/ 	.byte	0x04, 0x12
        /*009e*/ 	.short	(.L_38 - .L_37)
	.align		4
.L_37:
        /*00a0*/ 	.word	index@(_Z20inicializarFeromonasv)
        /*00a4*/ 	.word	0x00000000
.L_38:


//--------------------- .nv.compat                --------------------------
	.section	.nv.compat,"",@"SHT_CUDA_COMPAT_INFO"
	.align	4
        /*0000*/ 	.byte	0x02, 0x09, 0x00, 0x00, 0x02, 0x02, 0x01, 0x00, 0x02, 0x05, 0x05, 0x00, 0x03, 0x07, 0x01, 0x01
        /*0010*/ 	.byte	0x02, 0x03, 0x00, 0x00, 0x02, 0x06, 0x01, 0x00, 0x04, 0x0b, 0x08, 0x00, 0x01, 0x00, 0x00, 0x00
        /*0020*/ 	.byte	0x00, 0x00, 0x00, 0x00


//--------------------- .nv.info._Z18inicializarEstadosP17curandStateXORWOW --------------------------
	.section	.nv.info._Z18inicializarEstadosP17curandStateXORWOW,"",@"SHT_CUDA_INFO"
	.sectionflags	@""
	.align	4


	//----- nvinfo : EIATTR_CUDA_API_VERSION
	.align		4
        /*0000*/ 	.byte	0x04, 0x37
        /*0002*/ 	.short	(.L_40 - .L_39)
.L_39:
        /*0004*/ 	.word	0x00000082


	//----- nvinfo : EIATTR_KPARAM_INFO
	.align		4
.L_40:
        /*0008*/ 	.byte	0x04, 0x17
        /*000a*/ 	.short	(.L_42 - .L_41)
.L_41:
        /*000c*/ 	.word	0x00000000
        /*0010*/ 	.short	0x0000
        /*0012*/ 	.short	0x0000
        /*0014*/ 	.byte	0x00, 0xf5, 0x21, 0x00


	//----- nvinfo : EIATTR_SPARSE_MMA_MASK
	.align		4
.L_42:
        /*0018*/ 	.byte	0x03, 0x50
        /*001a*/ 	.short	0x0000


	//----- nvinfo : EIATTR_MAXREG_COUNT
	.align		4
        /*001c*/ 	.byte	0x03, 0x1b
        /*001e*/ 	.short	0x00ff


	//----- nvinfo : EIATTR_MERCURY_ISA_VERSION
	.align		4
        /*0020*/ 	.byte	0x03, 0x5f
        /*0022*/ 	.short	0x0101


	//----- nvinfo : EIATTR_VRC_CTA_INIT_COUNT
	.align		4
        /*0024*/ 	.byte	0x02, 0x4a
	.zero		1
	.zero		1


	//----- nvinfo : EIATTR_EXIT_INSTR_OFFSETS
	.align		4
        /*0028*/ 	.byte	0x04, 0x1c
        /*002a*/ 	.short	(.L_44 - .L_43)


	//   ....[0]....
.L_43:
        /*002c*/ 	.word	0x00000e80


	//----- nvinfo : EIATTR_CRS_STACK_SIZE
	.align		4
.L_44:
        /*0030*/ 	.byte	0x04, 0x1e
        /*0032*/ 	.short	(.L_46 - .L_45)
.L_45:
        /*0034*/ 	.word	0x00000000


	//----- nvinfo : EIATTR_CBANK_PARAM_SIZE
	.align		4
.L_46:
        /*0038*/ 	.byte	0x03, 0x19
        /*003a*/ 	.short	0x0008


	//----- nvinfo : EIATTR_PARAM_CBANK
	.align		4
        /*003c*/ 	.byte	0x04, 0x0a
        /*003e*/ 	.short	(.L_48 - .L_47)
	.align		4
.L_47:
        /*0040*/ 	.word	index@(.nv.constant0._Z18inicializarEstadosP17curandStateXORWOW)
        /*0044*/ 	.short	0x0380
        /*0046*/ 	.short	0x0008


	//----- nvinfo : EIATTR_SW_WAR
	.align		4
.L_48:
        /*0048*/ 	.byte	0x04, 0x36
        /*004a*/ 	.short	(.L_50 - .L_49)
.L_49:
        /*004c*/ 	.word	0x00000008
.L_50:


//--------------------- .nv.info._Z19actualizarFeromonasPiPf --------------------------
	.section	.nv.info._Z19actualizarFeromonasPiPf,"",@"SHT_CUDA_INFO"
	.sectionflags	@""
	.align	4


	//----- nvinfo : EIATTR_CUDA_API_VERSION
	.align		4
        /*0000*/ 	.byte	0x04, 0x37
        /*0002*/ 	.short	(.L_52 - .L_51)
.L_51:
        /*0004*/ 	.word	0x00000082


	//----- nvinfo : EIATTR_KPARAM_INFO
	.align		4
.L_52:
        /*0008*/ 	.byte	0x04, 0x17
        /*000a*/ 	.short	(.L_54 - .L_53)
.L_53:
        /*000c*/ 	.word	0x00000000
        /*0010*/ 	.short	0x0001
        /*0012*/ 	.short	0x0008
        /*0014*/ 	.byte	0x00, 0xf5, 0x21, 0x00


	//----- nvinfo : EIATTR_KPARAM_INFO
	.align		4
.L_54:
        /*0018*/ 	.byte	0x04, 0x17
        /*001a*/ 	.short	(.L_56 - .L_55)
.L_55:
        /*001c*/ 	.word	0x00000000
        /*0020*/ 	.short	0x0000
        /*0022*/ 	.short	0x0000
        /*0024*/ 	.byte	0x00, 0xf5, 0x21, 0x00


	//----- nvinfo : EIATTR_SPARSE_MMA_MASK
	.align		4
.L_56:
        /*0028*/ 	.byte	0x03, 0x50
        /*002a*/ 	.short	0x0000


	//----- nvinfo : EIATTR_MAXREG_COUNT
	.align		4
        /*002c*/ 	.byte	0x03, 0x1b
        /*002e*/ 	.short	0x00ff


	//----- nvinfo : EIATTR_NUM_BARRIERS
	.align		4
        /*0030*/ 	.byte	0x02, 0x4c
        /*0032*/ 	.byte	0x01
	.zero		1


	//----- nvinfo : EIATTR_MERCURY_ISA_VERSION
	.align		4
        /*0034*/ 	.byte	0x03, 0x5f
        /*0036*/ 	.short	0x0101


	//----- nvinfo : EIATTR_VRC_CTA_INIT_COUNT
	.align		4
        /*0038*/ 	.byte	0x02, 0x4a
	.zero		1
	.zero		1


	//----- nvinfo : EIATTR_EXIT_INSTR_OFFSETS
	.align		4
        /*003c*/ 	.byte	0x04, 0x1c
        /*003e*/ 	.short	(.L_58 - .L_57)


	//   ....[0]....
.L_57:
        /*0040*/ 	.word	0x00000110


	//   ....[1]....
        /*0044*/ 	.word	0x00000170


	//   ....[2]....
        /*0048*/ 	.word	0x00000e10


	//----- nvinfo : EIATTR_CRS_STACK_SIZE
	.align		4
.L_58:
        /*004c*/ 	.byte	0x04, 0x1e
        /*004e*/ 	.short	(.L_60 - .L_59)
.L_59:
        /*0050*/ 	.word	0x00000000


	//----- nvinfo : EIATTR_CBANK_PARAM_SIZE
	.align		4
.L_60:
        /*0054*/ 	.byte	0x03, 0x19
        /*0056*/ 	.short	0x0010


	//----- nvinfo : EIATTR_PARAM_CBANK
	.align		4
        /*0058*/ 	.byte	0x04, 0x0a
        /*005a*/ 	.short	(.L_62 - .L_61)
	.align		4
.L_61:
        /*005c*/ 	.word	index@(.nv.constant0._Z19actualizarFeromonasPiPf)
        /*0060*/ 	.short	0x0380
        /*0062*/ 	.short	0x0010


	//----- nvinfo : EIATTR_SW_WAR
	.align		4
.L_62:
        /*0064*/ 	.byte	0x04, 0x36
        /*0066*/ 	.short	(.L_64 - .L_63)
.L_63:
        /*0068*/ 	.word	0x00000008
.L_64:


//--------------------- .nv.info._Z19construirSolucionesPiPfP17curandStateXORWOWS0_ --------------------------
	.section	.nv.info._Z19construirSolucionesPiPfP17curandStateXORWOWS0_,"",@"SHT_CUDA_INFO"
	.sectionflags	@""
	.align	4


	//----- nvinfo : EIATTR_CUDA_API_VERSION
	.align		4
        /*0000*/ 	.byte	0x04, 0x37
        /*0002*/ 	.short	(.L_66 - .L_65)
.L_65:
        /*0004*/ 	.word	0x00000082


	//----- nvinfo : EIATTR_KPARAM_INFO
	.align		4
.L_66:
        /*0008*/ 	.byte	0x04, 0x17
        /*000a*/ 	.short	(.L_68 - .L_67)
.L_67:
        /*000c*/ 	.word	0x00000000
        /*0010*/ 	.short	0x0003
        /*0012*/ 	.short	0x0018
        /*0014*/ 	.byte	0x00, 0xf5, 0x21, 0x00


	//----- nvinfo : EIATTR_KPARAM_INFO
	.align		4
.L_68:
        /*0018*/ 	.byte	0x04, 0x17
        /*001a*/ 	.short	(.L_70 - .L_69)
.L_69:
        /*001c*/ 	.word	0x00000000
        /*0020*/ 	.short	0x0002
        /*0022*/ 	.short	0x0010
        /*0024*/ 	.byte	0x00, 0xf5, 0x21, 0x00


	//----- nvinfo : EIATTR_KPARAM_INFO
	.align		4
.L_70:
        /*0028*/ 	.byte	0x04, 0x17
        /*002a*/ 	.short	(.L_72 - .L_71)
.L_71:
        /*002c*/ 	.word	0x00000000
        /*0030*/ 	.short	0x0001
        /*0032*/ 	.short	0x0008
        /*0034*/ 	.byte	0x00, 0xf5, 0x21, 0x00


	//----- nvinfo : EIATTR_KPARAM_INFO
	.align		4
.L_72:
        /*0038*/ 	.byte	0x04, 0x17
        /*003a*/ 	.short	(.L_74 - .L_73)
.L_73:
        /*003c*/ 	.word	0x00000000
        /*0040*/ 	.short	0x0000
        /*0042*/ 	.short	0x0000
        /*0044*/ 	.byte	0x00, 0xf5, 0x21, 0x00


	//----- nvinfo : EIATTR_SPARSE_MMA_MASK
	.align		4
.L_74:
        /*0048*/ 	.byte	0x03, 0x50
        /*004a*/ 	.short	0x0000


	//----- nvinfo : EIATTR_MAXREG_COUNT
	.align		4
        /*004c*/ 	.byte	0x03, 0x1b
        /*004e*/ 	.short	0x00ff


	//----- nvinfo : EIATTR_MERCURY_ISA_VERSION
	.align		4
        /*0050*/ 	.byte	0x03, 0x5f
        /*0052*/ 	.short	0x0101


	//----- nvinfo : EIATTR_VRC_CTA_INIT_COUNT
	.align		4
        /*0054*/ 	.byte	0x02, 0x4a
	.zero		1
	.zero		1


	//----- nvinfo : EIATTR_EXIT_INSTR_OFFSETS
	.align		4
        /*0058*/ 	.byte	0x04, 0x1c
        /*005a*/ 	.short	(.L_76 - .L_75)


	//   ....[0]....
.L_75:
        /*005c*/ 	.word	0x00000090


	//   ....[1]....
        /*0060*/ 	.word	0x00001c00


	//----- nvinfo : EIATTR_CRS_STACK_SIZE
	.align		4
.L_76:
        /*0064*/ 	.byte	0x04, 0x1e
        /*0066*/ 	.short	(.L_78 - .L_77)
.L_77:
        /*0068*/ 	.word	0x00000000


	//----- nvinfo : EIATTR_CBANK_PARAM_SIZE
	.align		4
.L_78:
        /*006c*/ 	.byte	0x03, 0x19
        /*006e*/ 	.short	0x0020


	//----- nvinfo : EIATTR_PARAM_CBANK
	.align		4
        /*0070*/ 	.byte	0x04, 0x0a
        /*0072*/ 	.short	(.L_80 - .L_79)
	.align		4
.L_79:
        /*0074*/ 	.word	index@(.nv.constant0._Z19construirSolucionesPiPfP17curandStateXORWOWS0_)
        /*0078*/ 	.short	0x0380
        /*007a*/ 	.short	0x0020


	//----- nvinfo : EIATTR_SW_WAR
	.align		4
.L_80:
        /*007c*/ 	.byte	0x04, 0x36
        /*007e*/ 	.short	(.L_82 - .L_81)
.L_81:
        /*0080*/ 	.word	0x00000008
.L_82:


//--------------------- .nv.info._Z20inicializarFeromonasv --------------------------
	.section	.nv.info._Z20inicializarFeromonasv,"",@"SHT_CUDA_INFO"
	.sectionflags	@""
	.align	4


	//----- nvinfo : EIATTR_CUDA_API_VERSION
	.align		4
        /*0000*/ 	.byte	0x04, 0x37
        /*0002*/ 	.short	(.L_84 - .L_83)
.L_83:
        /*0004*/ 	.word	0x00000082


	//----- nvinfo : EIATTR_SPARSE_MMA_MASK
	.align		4
.L_84:
        /*0008*/ 	.byte	0x03, 0x50
        /*000a*/ 	.short	0x0000


	//----- nvinfo : EIATTR_MAXREG_COUNT
	.align		4
        /*000c*/ 	.byte	0x03, 0x1b
        /*000e*/ 	.short	0x00ff


	//----- nvinfo : EIATTR_MERCURY_ISA_VERSION
	.align		4
        /*0010*/ 	.byte	0x03, 0x5f
        /*0012*/ 	.short	0x0101


	//----- nvinfo : EIATTR_VRC_CTA_INIT_COUNT
	.align		4
        /*0014*/ 	.byte	0x02, 0x4a
	.zero		1
	.zero		1


	//----- nvinfo : EIATTR_EXIT_INSTR_OFFSETS
	.align		4
        /*0018*/ 	.byte	0x04, 0x1c
        /*001a*/ 	.short	(.L_86 - .L_85)


	//   ....[0]....
.L_85:
        /*001c*/ 	.word	0x00000050


	//   ....[1]....
        /*0020*/ 	.word	0x000000c0


	//----- nvinfo : EIATTR_SW_WAR
	.align		4
.L_86:
        /*0024*/ 	.byte	0x04, 0x36
        /*0026*/ 	.short	(.L_88 - .L_87)
.L_87:
        /*0028*/ 	.word	0x00000008
.L_88:


//--------------------- .nv.callgraph             --------------------------
	.section	.nv.callgraph,"",@"SHT_CUDA_CALLGRAPH"
	.align	4
	.sectionentsize	8
	.align		4
        /*0000*/ 	.word	0x00000000
	.align		4
        /*0004*/ 	.word	0xffffffff
	.align		4
        /*0008*/ 	.word	0x00000000
	.align		4
        /*000c*/ 	.word	0xfffffffe
	.align		4
        /*0010*/ 	.word	0x00000000
	.align		4
        /*0014*/ 	.word	0xfffffffd
	.align		4
        /*0018*/ 	.word	0x00000000
	.align		4
        /*001c*/ 	.word	0xfffffffc


//--------------------- .nv.constant4             --------------------------
	.section	.nv.constant4,"a",@progbits
	.align	8
	.align		8
.nv.constant4:
        /*0000*/ 	.dword	precalc_xorwow_matrix
	.align		8
        /*0008*/ 	.dword	precalc_xorwow_offset_matrix
	.align		8
        /*0010*/ 	.dword	mrg32k3aM1
	.align		8
        /*0018*/ 	.dword	mrg32k3aM2
	.align		8
        /*0020*/ 	.dword	mrg32k3aM1SubSeq
	.align		8
        /*0028*/ 	.dword	mrg32k3aM2SubSeq
	.align		8
        /*0030*/ 	.dword	mrg32k3aM1Seq
	.align		8
        /*0038*/ 	.dword	mrg32k3aM2Seq
	.align		8
        /*0040*/ 	.dword	distancias
	.align		8
        /*0048*/ 	.dword	feromonas


//--------------------- .nv.constant3             --------------------------
	.section	.nv.constant3,"a",@progbits
	.align	8
.nv.constant3:
	.type		__cr_lgamma_table,@object
	.size		__cr_lgamma_table,(.L_8 - __cr_lgamma_table)
__cr_lgamma_table:
        /*0000*/ 	.byte	0x00, 0x00, 0x00, 0x00, 0x00, 0x00, 0x00, 0x00, 0x00, 0x00, 0x00, 0x00, 0x00, 0x00, 0x00, 0x00
        /*0010*/ 	.byte	0xef, 0x39, 0xfa, 0xfe, 0x42, 0x2e, 0xe6, 0x3f, 0x02, 0x20, 0x2a, 0xfa, 0x0b, 0xab, 0xfc, 0x3f
        /*0020*/ 	.byte	0xf9, 0x2c, 0x92, 0x7c, 0xa7, 0x6c, 0x09, 0x40, 0xc9, 0x79, 0x44, 0x3c, 0x64, 0x26, 0x13, 0x40
        /*0030*/ 	.byte	0xca, 0x01, 0xcf, 0x3a, 0x27, 0x51, 0x1a, 0x40, 0x30, 0xcc, 0x2d, 0xf3, 0xe1, 0x0c, 0x21, 0x40
        /*0040*/ 	.byte	0x0d, 0xb7, 0xfc, 0x82, 0x8e, 0x35, 0x25, 0x40
.L_8:


//--------------------- .text._Z18inicializarEstadosP17curandStateXORWOW --------------------------
	.section	.text._Z18inicializarEstadosP17curandStateXORWOW,"ax",@progbits
	.align	128
        .global         _Z18inicializarEstadosP17curandStateXORWOW
        .type           _Z18inicializarEstadosP17curandStateXORWOW,@function
        .size           _Z18inicializarEstadosP17curandStateXORWOW,(.L_x_38 - _Z18inicializarEstadosP17curandStateXORWOW)
        .other          _Z18inicializarEstadosP17curandStateXORWOW,@"STO_CUDA_ENTRY STV_DEFAULT"
_Z18inicializarEstadosP17curandStateXORWOW:
.text._Z18inicializarEstadosP17curandStateXORWOW:
[----:B------:R-:W-:Y:S01]  /*0000*/  LDC R1, c[0x0][0x37c] ;  /* 0x0000df00ff017b82 */ /* 0x000fe20000000800 */
[----:B------:R-:W0:Y:S07]  /*0010*/  S2R R0, SR_TID.X ;  /* 0x0000000000007919 */ /* 0x000e2e0000002100 */
[----:B------:R-:W0:Y:S01]  /*0020*/  S2UR UR6, SR_CTAID.X ;  /* 0x00000000000679c3 */ /* 0x000e220000002500 */
[----:B------:R-:W1:Y:S01]  /*0030*/  LDCU.64 UR4, c[0x0][0x358] ;  /* 0x00006b00ff0477ac */ /* 0x000e620008000a00 */
[----:B------:R-:W-:Y:S01]  /*0040*/  IMAD.MOV.U32 R2, RZ, RZ, 0x3198c20f ;  /* 0x3198c20fff027424 */ /* 0x000fe200078e00ff */
[----:B------:R-:W-:Y:S01]  /*0050*/  BSSY.RECONVERGENT B0, `(.L_x_0) ;  /* 0x00000df000007945 */ /* 0x000fe20003800200 */
[----:B------:R-:W-:-:S02]  /*0060*/  IMAD.MOV.U32 R3, RZ, RZ, 0x5efdb30c ;  /* 0x5efdb30cff037424 */ /* 0x000fc400078e00ff */
[----:B------:R-:W-:Y:S02]  /*0070*/  IMAD.MOV.U32 R4, RZ, RZ, 0x423bb012 ;  /* 0x423bb012ff047424 */ /* 0x000fe400078e00ff */
[----:B------:R-:W0:Y:S01]  /*0080*/  LDC R13, c[0x0][0x360] ;  /* 0x0000d800ff0d7b82 */ /* 0x000e220000000800 */
[----:B------:R-:W-:Y:S02]  /*0090*/  IMAD.MOV.U32 R5, RZ, RZ, -0x75bd8fc ;  /* 0xf8a42704ff057424 */ /* 0x000fe400078e00ff */
[----:B------:R-:W-:Y:S02]  /*00a0*/  IMAD.MOV.U32 R8, RZ, RZ, -0x23270784 ;  /* 0xdcd8f87cff087424 */ /* 0x000fe400078e00ff */
[----:B------:R-:W-:-:S03]  /*00b0*/  IMAD.MOV.U32 R9, RZ, RZ, 0x57fa2510 ;  /* 0x57fa2510ff097424 */ /* 0x000fc600078e00ff */
[----:B------:R-:W2:Y:S01]  /*00c0*/  LDC.64 R6, c[0x0][0x380] ;  /* 0x0000e000ff067b82 */ /* 0x000ea20000000a00 */
[----:B0-----:R-:W-:-:S05]  /*00d0*/  IMAD R13, R13, UR6, R0 ;  /* 0x000000060d0d7c24 */ /* 0x001fca000f8e0200 */
[C---:B------:R-:W-:Y:S01]  /*00e0*/  ISETP.NE.AND P0, PT, R13.reuse, RZ, PT ;  /* 0x000000ff0d00720c */ /* 0x040fe20003f05270 */
[----:B--2---:R-:W-:-:S05]  /*00f0*/  IMAD.WIDE R6, R13, 0x30, R6 ;  /* 0x000000300d067825 */ /* 0x004fca00078e0206 */
[----:B-1----:R0:W-:Y:S04]  /*0100*/  STG.E.64 desc[UR4][R6.64], R2 ;  /* 0x0000000206007986 */ /* 0x0021e8000c101b04 */
[----:B------:R0:W-:Y:S04]  /*0110*/  STG.E.64 desc[UR4][R6.64+0x8], R4 ;  /* 0x0000080406007986 */ /* 0x0001e8000c101b04 */
[----:B------:R0:W-:Y:S01]  /*0120*/  STG.E.64 desc[UR4][R6.64+0x10], R8 ;  /* 0x0000100806007986 */ /* 0x0001e2000c101b04 */
[----:B------:R-:W-:Y:S05]  /*0130*/  @!P0 BRA `(.L_x_1) ;  /* 0x0000000c00408947 */ /* 0x000fea0003800000 */
[----:B------:R-:W-:Y:S01]  /*0140*/  SHF.R.S32.HI R0, RZ, 0x1f, R13 ;  /* 0x0000001fff007819 */ /* 0x000fe2000001140d */
[----:B------:R-:W-:-:S07]  /*0150*/  IMAD.MOV.U32 R12, RZ, RZ, RZ ;  /* 0x000000ffff0c7224 */ /* 0x000fce00078e00ff */
.L_x_7:
[----:B0-----:R-:W-:Y:S01]  /*0160*/  LOP3.LUT R2, R13, 0x3, RZ, 0xc0, !PT ;  /* 0x000000030d027812 */ /* 0x001fe200078ec0ff */
[----:B------:R-:W-:Y:S03]  /*0170*/  BSSY.RECONVERGENT B1, `(.L_x_2) ;  /* 0x00000c6000017945 */ /* 0x000fe60003800200 */
[----:B------:R-:W-:-:S04]  /*0180*/  ISETP.NE.U32.AND P0, PT, R2, RZ, PT ;  /* 0x000000ff0200720c */ /* 0x000fc80003f05070 */
[----:B------:R-:W-:-:S13]  /*0190*/  ISETP.NE.AND.EX P0, PT, RZ, RZ, PT, P0 ;  /* 0x000000ffff00720c */ /* 0x000fda0003f05300 */
[----:B------:R-:W-:Y:S05]  /*01a0*/  @!P0 BRA `(.L_x_3) ;  /* 0x0000000c00088947 */ /* 0x000fea0003800000 */
[----:B------:R-:W0:Y:S01]  /*01b0*/  LDC.64 R8, c[0x4][RZ] ;  /* 0x01000000ff087b82 */ /* 0x000e220000000a00 */
[----:B------:R-:W-:Y:S02]  /*01c0*/  IMAD.MOV.U32 R14, RZ, RZ, RZ ;  /* 0x000000ffff0e7224 */ /* 0x000fe400078e00ff */
[----:B0-----:R-:W-:-:S07]  /*01d0*/  IMAD.WIDE.U32 R8, R12, 0xc80, R8 ;  /* 0x00000c800c087825 */ /* 0x001fce00078e0008 */
.L_x_6:
[----:B0-----:R-:W-:Y:S01]  /*01e0*/  IMAD.MOV.U32 R15, RZ, RZ, RZ ;  /* 0x000000ffff0f7224 */ /* 0x001fe200078e00ff */
[----:B------:R-:W-:Y:S01]  /*01f0*/  CS2R R2, SRZ ;  /* 0x0000000000027805 */ /* 0x000fe2000001ff00 */
[----:B------:R-:W-:Y:S01]  /*0200*/  IMAD.MOV.U32 R17, RZ, RZ, RZ ;  /* 0x000000ffff117224 */ /* 0x000fe200078e00ff */
[----:B------:R-:W-:-:S07]  /*0210*/  CS2R R4, SRZ ;  /* 0x0000000000047805 */ /* 0x000fce000001ff00 */
.L_x_5:
[----:B------:R-:W-:-:S05]  /*0220*/  IMAD.WIDE.U32 R10, R17, 0x4, R6 ;  /* 0x00000004110a7825 */ /* 0x000fca00078e0006 */
[----:B------:R0:W5:Y:S01]  /*0230*/  LDG.E R16, desc[UR4][R10.64+0x4] ;  /* 0x000004040a107981 */ /* 0x000162000c1e1900 */
[----:B------:R-:W-:-:S07]  /*0240*/  IMAD.MOV.U32 R19, RZ, RZ, RZ ;  /* 0x000000ffff137224 */ /* 0x000fce00078e00ff */
.L_x_4:
[----:B-----5:R-:W-:Y:S01]  /*0250*/  SHF.R.U32.HI R24, RZ, R19, R16 ;  /* 0x00000013ff187219 */ /* 0x020fe20000011610 */
[----:B0-----:R-:W-:-:S03]  /*0260*/  IMAD.SHL.U32 R10, R17, 0x20, RZ ;  /* 0x00000020110a7824 */ /* 0x001fc600078e00ff */
[----:B------:R-:W-:Y:S01]  /*0270*/  LOP3.LUT R11, R24, 0x1, RZ, 0xc0, !PT ;  /* 0x00000001180b7812 */ /* 0x000fe200078ec0ff */
[----:B------:R-:W-:-:S03]  /*0280*/  IMAD.IADD R10, R10, 0x1, R19 ;  /* 0x000000010a0a7824 */ /* 0x000fc600078e0213 */
[----:B------:R-:W-:Y:S01]  /*0290*/  ISETP.NE.U32.AND P0, PT, R11, 0x1, PT ;  /* 0x000000010b00780c */ /* 0x000fe20003f05070 */
[----:B------:R-:W-:-:S03]  /*02a0*/  IMAD R11, R10, 0x5, RZ ;  /* 0x000000050a0b7824 */ /* 0x000fc600078e02ff */
[----:B------:R-:W-:Y:S01]  /*02b0*/  R2P PR, R24, 0x7e ;  /* 0x0000007e18007804 */ /* 0x000fe20000000000 */
[----:B------:R-:W-:-:S08]  /*02c0*/  IMAD.WIDE.U32 R10, R11, 0x4, R8 ;  /* 0x000000040b0a7825 */ /* 0x000fd000078e0008 */
[----:B------:R-:W2:Y:S04]  /*02d0*/  @!P0 LDG.E R18, desc[UR4][R10.64] ;  /* 0x000000040a128981 */ /* 0x000ea8000c1e1900 */
[----:B------:R-:W3:Y:S04]  /*02e0*/  @!P0 LDG.E R20, desc[UR4][R10.64+0x10] ;  /* 0x000010040a148981 */ /* 0x000ee8000c1e1900 */
[----:B------:R-:W4:Y:S04]  /*02f0*/  @P1 LDG.E R22, desc[UR4][R10.64+0x14] ;  /* 0x000014040a161981 */ /* 0x000f28000c1e1900 */
[----:B------:R-:W4:Y:S04]  /*0300*/  @P2 LDG.E R26, desc[UR4][R10.64+0x28] ;  /* 0x000028040a1a2981 */ /* 0x000f28000c1e1900 */
[----:B------:R-:W4:Y:S04]  /*0310*/  @!P0 LDG.E R21, desc[UR4][R10.64+0x4] ;  /* 0x000004040a158981 */ /* 0x000f28000c1e1900 */
[----:B------:R-:W4:Y:S04]  /*0320*/  @!P0 LDG.E R23, desc[UR4][R10.64+0xc] ;  /* 0x00000c040a178981 */ /* 0x000f28000c1e1900 */
[----:B------:R-:W4:Y:S04]  /*0330*/  @P1 LDG.E R25, desc[UR4][R10.64+0x18] ;  /* 0x000018040a191981 */ /* 0x000f28000c1e1900 */
[----:B------:R-:W4:Y:S04]  /*0340*/  @P3 LDG.E R28, desc[UR4][R10.64+0x3c] ;  /* 0x00003c040a1c3981 */ /* 0x000f28000c1e1900 */
[----:B------:R-:W4:Y:S01]  /*0350*/  @P6 LDG.E R27, desc[UR4][R10.64+0x7c] ;  /* 0x00007c040a1b6981 */ /* 0x000f22000c1e1900 */
[----:B--2---:R-:W-:-:S03]  /*0360*/  @!P0 LOP3.LUT R15, R15, R18, RZ, 0x3c, !PT ;  /* 0x000000120f0f8212 */ /* 0x004fc600078e3cff */
[----:B------:R-:W2:Y:S01]  /*0370*/  @!P0 LDG.E R18, desc[UR4][R10.64+0x8] ;  /* 0x000008040a128981 */ /* 0x000ea2000c1e1900 */
[----:B---3--:R-:W-:-:S03]  /*0380*/  @!P0 LOP3.LUT R3, R3, R20, RZ, 0x3c, !PT ;  /* 0x0000001403038212 */ /* 0x008fc600078e3cff */
[----:B------:R-:W3:Y:S01]  /*0390*/  @P1 LDG.E R20, desc[UR4][R10.64+0x24] ;  /* 0x000024040a141981 */ /* 0x000ee2000c1e1900 */
[----:B----4-:R-:W-:-:S03]  /*03a0*/  @P1 LOP3.LUT R15, R15, R22, RZ, 0x3c, !PT ;  /* 0x000000160f0f1212 */ /* 0x010fc600078e3cff */
[----:B------:R-:W4:Y:S01]  /*03b0*/  @P2 LDG.E R22, desc[UR4][R10.64+0x38] ;  /* 0x000038040a162981 */ /* 0x000f22000c1e1900 */
[----:B------:R-:W-:-:S03]  /*03c0*/  @P2 LOP3.LUT R15, R15, R26, RZ, 0x3c, !PT ;  /* 0x0000001a0f0f2212 */ /* 0x000fc600078e3cff */
[----:B------:R-:W4:Y:S01]  /*03d0*/  @P4 LDG.E R26, desc[UR4][R10.64+0x50] ;  /* 0x000050040a1a4981 */ /* 0x000f22000c1e1900 */
[----:B------:R-:W-:-:S03]  /*03e0*/  @!P0 LOP3.LUT R4, R4, R21, RZ, 0x3c, !PT ;  /* 0x0000001504048212 */ /* 0x000fc600078e3cff */
[----:B------:R-:W4:Y:S01]  /*03f0*/  @P1 LDG.E R21, desc[UR4][R10.64+0x20] ;  /* 0x000020040a151981 */ /* 0x000f22000c1e1900 */
[----:B------:R-:W-:-:S03]  /*0400*/  @!P0 LOP3.LUT R2, R2, R23, RZ, 0x3c, !PT ;  /* 0x0000001702028212 */ /* 0x000fc600078e3cff */
[----:B------:R-:W4:Y:S01]  /*0410*/  @P2 LDG.E R23, desc[UR4][R10.64+0x2c] ;  /* 0x00002c040a172981 */ /* 0x000f22000c1e1900 */
[----:B------:R-:W-:-:S03]  /*0420*/  @P1 LOP3.LUT R4, R4, R25, RZ, 0x3c, !PT ;  /* 0x0000001904041212 */ /* 0x000fc600078e3cff */
[----:B------:R-:W4:Y:S01]  /*0430*/  @P2 LDG.E R25, desc[UR4][R10.64+0x34] ;  /* 0x000034040a192981 */ /* 0x000f22000c1e1900 */
[----:B--2---:R-:W-:-:S03]  /*0440*/  @!P0 LOP3.LUT R5, R5, R18, RZ, 0x3c, !PT ;  /* 0x0000001205058212 */ /* 0x004fc600078e3cff */
[----:B------:R-:W2:Y:S01]  /*0450*/  @P1 LDG.E R18, desc[UR4][R10.64+0x1c] ;  /* 0x00001c040a121981 */ /* 0x000ea2000c1e1900 */
[----:B---3--:R-:W-:-:S03]  /*0460*/  @P1 LOP3.LUT R3, R3, R20, RZ, 0x3c, !PT ;  /* 0x0000001403031212 */ /* 0x008fc600078e3cff */
[----:B------:R-:W3:Y:S01]  /*0470*/  @P2 LDG.E R20, desc[UR4][R10.64+0x30] ;  /* 0x000030040a142981 */ /* 0x000ee2000c1e1900 */
[----:B----4-:R-:W-:-:S03]  /*0480*/  @P2 LOP3.LUT R3, R3, R22, RZ, 0x3c, !PT ;  /* 0x0000001603032212 */ /* 0x010fc600078e3cff */
[----:B------:R-:W4:Y:S01]  /*0490*/  @P3 LDG.E R22, desc[UR4][R10.64+0x4c] ;  /* 0x00004c040a163981 */ /* 0x000f22000c1e1900 */
[----:B------:R-:W-:-:S04]  /*04a0*/  @P3 LOP3.LUT R15, R15, R28, RZ, 0x3c, !PT ;  /* 0x0000001c0f0f3212 */ /* 0x000fc800078e3cff */
[----:B------:R-:W-:Y:S02]  /*04b0*/  @P4 LOP3.LUT R15, R15, R26, RZ, 0x3c, !PT ;  /* 0x0000001a0f0f4212 */ /* 0x000fe400078e3cff */
[----:B------:R-:W-:Y:S01]  /*04c0*/  @P1 LOP3.LUT R2, R2, R21, RZ, 0x3c, !PT ;  /* 0x0000001502021212 */ /* 0x000fe200078e3cff */
[----:B------:R-:W4:Y:S04]  /*04d0*/  @P5 LDG.E R26, desc[UR4][R10.64+0x64] ;  /* 0x000064040a1a5981 */ /* 0x000f28000c1e1900 */
[----:B------:R-:W4:Y:S01]  /*04e0*/  @P3 LDG.E R21, desc[UR4][R10.64+0x40] ;  /* 0x000040040a153981 */ /* 0x000f22000c1e1900 */
[----:B------:R-:W-:Y:S02]  /*04f0*/  @P2 LOP3.LUT R4, R4, R23, RZ, 0x3c, !PT ;  /* 0x0000001704042212 */ /* 0x000fe400078e3cff */
[----:B------:R-:W-:Y:S01]  /*0500*/  @P2 LOP3.LUT R2, R2, R25, RZ, 0x3c, !PT ;  /* 0x0000001902022212 */ /* 0x000fe200078e3cff */
[----:B------:R-:W4:Y:S04]  /*0510*/  @P3 LDG.E R23, desc[UR4][R10.64+0x48] ;  /* 0x000048040a173981 */ /* 0x000f28000c1e1900 */
[----:B------:R-:W4:Y:S01]  /*0520*/  @P4 LDG.E R25, desc[UR4][R10.64+0x54] ;  /* 0x000054040a194981 */ /* 0x000f22000c1e1900 */
[----:B--2---:R-:W-:-:S03]  /*0530*/  @P1 LOP3.LUT R5, R5, R18, RZ, 0x3c, !PT ;  /* 0x0000001205051212 */ /* 0x004fc600078e3cff */
[----:B------:R-:W2:Y:S01]  /*0540*/  @P3 LDG.E R18, desc[UR4][R10.64+0x44] ;  /* 0x000044040a123981 */ /* 0x000ea2000c1e1900 */
[----:B---3--:R-:W-:-:S03]  /*0550*/  @P2 LOP3.LUT R5, R5, R20, RZ, 0x3c, !PT ;  /* 0x0000001405052212 */ /* 0x008fc600078e3cff */
[----:B------:R-:W3:Y:S01]  /*0560*/  @P4 LDG.E R20, desc[UR4][R10.64+0x58] ;  /* 0x000058040a144981 */ /* 0x000ee2000c1e1900 */
[----:B----4-:R-:W-:-:S03]  /*0570*/  @P3 LOP3.LUT R3, R3, R22, RZ, 0x3c, !PT ;  /* 0x0000001603033212 */ /* 0x010fc600078e3cff */
[----:B------:R-:W4:Y:S01]  /*0580*/  @P4 LDG.E R22, desc[UR4][R10.64+0x60] ;  /* 0x000060040a164981 */ /* 0x000f22000c1e1900 */
[----:B------:R-:W-:Y:S02]  /*0590*/  LOP3.LUT P0, RZ, R24, 0x80, RZ, 0xc0, !PT ;  /* 0x0000008018ff7812 */ /* 0x000fe4000780c0ff */
[----:B------:R-:W-:Y:S02]  /*05a0*/  @P5 LOP3.LUT R15, R15, R26, RZ, 0x3c, !PT ;  /* 0x0000001a0f0f5212 */ /* 0x000fe400078e3cff */
[----:B------:R-:W4:Y:S01]  /*05b0*/  @P6 LDG.E R26, desc[UR4][R10.64+0x78] ;  /* 0x000078040a1a6981 */ /* 0x000f22000c1e1900 */
[----:B------:R-:W-:-:S03]  /*05c0*/  @P3 LOP3.LUT R4, R4, R21, RZ, 0x3c, !PT ;  /* 0x0000001504043212 */ /* 0x000fc600078e3cff */
[----:B------:R-:W4:Y:S01]  /*05d0*/  @P4 LDG.E R21, desc[UR4][R10.64+0x5c] ;  /* 0x00005c040a154981 */ /* 0x000f22000c1e1900 */
[----:B------:R-:W-:-:S03]  /*05e0*/  @P3 LOP3.LUT R2, R2, R23, RZ, 0x3c, !PT ;  /* 0x0000001702023212 */ /* 0x000fc600078e3cff */
[----:B------:R-:W4:Y:S01]  /*05f0*/  @P5 LDG.E R23, desc[UR4][R10.64+0x68] ;  /* 0x000068040a175981 */ /* 0x000f22000c1e1900 */
[----:B------:R-:W-:-:S03]  /*0600*/  @P4 LOP3.LUT R4, R4, R25, RZ, 0x3c, !PT ;  /* 0x0000001904044212 */ /* 0x000fc600078e3cff */
[----:B------:R-:W4:Y:S01]  /*0610*/  @P5 LDG.E R25, desc[UR4][R10.64+0x70] ;  /* 0x000070040a195981 */ /* 0x000f22000c1e1900 */
[----:B--2---:R-:W-:-:S03]  /*0620*/  @P3 LOP3.LUT R5, R5, R18, RZ, 0x3c, !PT ;  /* 0x0000001205053212 */ /* 0x004fc600078e3cff */
[----:B------:R-:W2:Y:S01]  /*0630*/  @P5 LDG.E R18, desc[UR4][R10.64+0x6c] ;  /* 0x00006c040a125981 */ /* 0x000ea2000c1e1900 */
[----:B---3--:R-:W-:-:S03]  /*0640*/  @P4 LOP3.LUT R5, R5, R20, RZ, 0x3c, !PT ;  /* 0x0000001405054212 */ /* 0x008fc600078e3cff */
[----:B------:R-:W3:Y:S01]  /*0650*/  @P5 LDG.E R20, desc[UR4][R10.64+0x74] ;  /* 0x000074040a145981 */ /* 0x000ee2000c1e1900 */
[----:B----4-:R-:W-:-:S03]  /*0660*/  @P4 LOP3.LUT R3, R3, R22, RZ, 0x3c, !PT ;  /* 0x0000001603034212 */ /* 0x010fc600078e3cff */
[----:B------:R-:W4:Y:S01]  /*0670*/  @P0 LDG.E R22, desc[UR4][R10.64+0x8c] ;  /* 0x00008c040a160981 */ /* 0x000f22000c1e1900 */
[----:B------:R-:W-:-:S03]  /*0680*/  @P6 LOP3.LUT R15, R15, R26, RZ, 0x3c, !PT ;  /* 0x0000001a0f0f6212 */ /* 0x000fc600078e3cff */
        /* <DEDUP_REMOVED lines=13> */
[----:B------:R-:W-:Y:S02]  /*0760*/  @P6 LOP3.LUT R4, R4, R27, RZ, 0x3c, !PT ;  /* 0x0000001b04046212 */ /* 0x000fe400078e3cff */
[----:B------:R-:W-:Y:S02]  /*0770*/  @P6 LOP3.LUT R2, R2, R21, RZ, 0x3c, !PT ;  /* 0x0000001502026212 */ /* 0x000fe400078e3cff */
[----:B------:R-:W-:Y:S02]  /*0780*/  @P0 LOP3.LUT R4, R4, R23, RZ, 0x3c, !PT ;  /* 0x0000001704040212 */ /* 0x000fe400078e3cff */
[----:B------:R-:W-:Y:S02]  /*0790*/  @P0 LOP3.LUT R2, R2, R25, RZ, 0x3c, !PT ;  /* 0x0000001902020212 */ /* 0x000fe400078e3cff */
[----:B--2---:R-:W-:Y:S02]  /*07a0*/  @P6 LOP3.LUT R5, R5, R18, RZ, 0x3c, !PT ;  /* 0x0000001205056212 */ /* 0x004fe400078e3cff */
[----:B---3--:R-:W-:-:S02]  /*07b0*/  @P6 LOP3.LUT R3, R3, R20, RZ, 0x3c, !PT ;  /* 0x0000001403036212 */ /* 0x008fc400078e3cff */
[----:B----4-:R-:W-:Y:S02]  /*07c0*/  @P0 LOP3.LUT R5, R5, R22, RZ, 0x3c, !PT ;  /* 0x0000001605050212 */ /* 0x010fe400078e3cff */
[----:B------:R-:W-:Y:S02]  /*07d0*/  @P0 LOP3.LUT R3, R3, R26, RZ, 0x3c, !PT ;  /* 0x0000001a03030212 */ /* 0x000fe400078e3cff */
[----:B------:R-:W-:-:S13]  /*07e0*/  R2P PR, R24.B1, 0x7f ;  /* 0x0000007f18007804 */ /* 0x000fda0000001000 */
[----:B------:R-:W2:Y:S04]  /*07f0*/  @P0 LDG.E R18, desc[UR4][R10.64+0xa0] ;  /* 0x0000a0040a120981 */ /* 0x000ea8000c1e1900 */
[----:B------:R-:W3:Y:S04]  /*0800*/  @P1 LDG.E R22, desc[UR4][R10.64+0xb4] ;  /* 0x0000b4040a161981 */ /* 0x000ee8000c1e1900 */
[----:B------:R-:W4:Y:S04]  /*0810*/  @P2 LDG.E R26, desc[UR4][R10.64+0xc8] ;  /* 0x0000c8040a1a2981 */ /* 0x000f28000c1e1900 */
[----:B------:R-:W4:Y:S04]  /*0820*/  @P3 LDG.E R28, desc[UR4][R10.64+0xdc] ;  /* 0x0000dc040a1c3981 */ /* 0x000f28000c1e1900 */
[----:B------:R-:W4:Y:S04]  /*0830*/  @P0 LDG.E R23, desc[UR4][R10.64+0xa4] ;  /* 0x0000a4040a170981 */ /* 0x000f28000c1e1900 */
[----:B------:R-:W4:Y:S04]  /*0840*/  @P0 LDG.E R20, desc[UR4][R10.64+0xa8] ;  /* 0x0000a8040a140981 */ /* 0x000f28000c1e1900 */
[----:B------:R-:W4:Y:S04]  /*0850*/  @P4 LDG.E R25, desc[UR4][R10.64+0xf0] ;  /* 0x0000f0040a194981 */ /* 0x000f28000c1e1900 */
        /* <DEDUP_REMOVED lines=21> */
[----:B------:R-:W-:Y:S02]  /*09b0*/  LOP3.LUT P0, RZ, R24, 0x8000, RZ, 0xc0, !PT ;  /* 0x0000800018ff7812 */ /* 0x000fe4000780c0ff */
[----:B----4-:R-:W-:Y:S01]  /*09c0*/  @P5 LOP3.LUT R15, R15, R26, RZ, 0x3c, !PT ;  /* 0x0000001a0f0f5212 */ /* 0x010fe200078e3cff */
[----:B------:R-:W4:Y:S04]  /*09d0*/  @P3 LDG.E R24, desc[UR4][R10.64+0xe4] ;  /* 0x0000e4040a183981 */ /* 0x000f28000c1e1900 */
[----:B------:R-:W2:Y:S01]  /*09e0*/  @P6 LDG.E R26, desc[UR4][R10.64+0x118] ;  /* 0x000118040a1a6981 */ /* 0x000ea2000c1e1900 */
        /* <DEDUP_REMOVED lines=8> */
[----:B---3--:R-:W-:-:S03]  /*0a70*/  @P2 LOP3.LUT R3, R3, R22, RZ, 0x3c, !PT ;  /* 0x0000001603032212 */ /* 0x008fc600078e3cff */
[----:B------:R-:W3:Y:S01]  /*0a80*/  @P4 LDG.E R22, desc[UR4][R10.64+0x100] ;  /* 0x000100040a164981 */ /* 0x000ee2000c1e1900 */
[----:B--2---:R-:W-:-:S03]  /*0a90*/  @P6 LOP3.LUT R15, R15, R26, RZ, 0x3c, !PT ;  /* 0x0000001a0f0f6212 */ /* 0x004fc600078e3cff */
[----:B------:R-:W2:Y:S01]  /*0aa0*/  @P0 LDG.E R26, desc[UR4][R10.64+0x12c] ;  /* 0x00012c040a1a0981 */ /* 0x000ea2000c1e1900 */
[----:B----4-:R-:W-:-:S03]  /*0ab0*/  @P2 LOP3.LUT R2, R2, R23, RZ, 0x3c, !PT ;  /* 0x0000001702022212 */ /* 0x010fc600078e3cff */
[----:B------:R-:W4:Y:S01]  /*0ac0*/  @P4 LDG.E R23, desc[UR4][R10.64+0xfc] ;  /* 0x0000fc040a174981 */ /* 0x000f22000c1e1900 */
[----:B------:R-:W-:-:S03]  /*0ad0*/  @P2 LOP3.LUT R5, R5, R20, RZ, 0x3c, !PT ;  /* 0x0000001405052212 */ /* 0x000fc600078e3cff */
[----:B------:R-:W4:Y:S01]  /*0ae0*/  @P4 LDG.E R20, desc[UR4][R10.64+0xf8] ;  /* 0x0000f8040a144981 */ /* 0x000f22000c1e1900 */
[----:B------:R-:W-:Y:S02]  /*0af0*/  @P3 LOP3.LUT R2, R2, R27, RZ, 0x3c, !PT ;  /* 0x0000001b02023212 */ /* 0x000fe400078e3cff */
[----:B------:R-:W-:Y:S01]  /*0b00*/  @P3 LOP3.LUT R4, R4, R25, RZ, 0x3c, !PT ;  /* 0x0000001904043212 */ /* 0x000fe200078e3cff */
[----:B------:R-:W4:Y:S01]  /*0b10*/  @P5 LDG.E R27, desc[UR4][R10.64+0x110] ;  /* 0x000110040a1b5981 */ /* 0x000f22000c1e1900 */
[----:B------:R-:W-:-:S03]  /*0b20*/  @P3 LOP3.LUT R5, R5, R24, RZ, 0x3c, !PT ;  /* 0x0000001805053212 */ /* 0x000fc600078e3cff */
[----:B------:R-:W4:Y:S04]  /*0b30*/  @P5 LDG.E R25, desc[UR4][R10.64+0x108] ;  /* 0x000108040a195981 */ /* 0x000f28000c1e1900 */
        /* <DEDUP_REMOVED lines=19> */
[----:B------:R-:W-:-:S05]  /*0c70*/  VIADD R19, R19, 0x10 ;  /* 0x0000001013137836 */ /* 0x000fca0000000000 */
[----:B------:R-:W-:Y:S02]  /*0c80*/  ISETP.NE.AND P1, PT, R19, 0x20, PT ;  /* 0x000000201300780c */ /* 0x000fe40003f25270 */
[----:B------:R-:W-:Y:S02]  /*0c90*/  @P5 LOP3.LUT R3, R3, R18, RZ, 0x3c, !PT ;  /* 0x0000001203035212 */ /* 0x000fe400078e3cff */
[----:B------:R-:W-:Y:S02]  /*0ca0*/  @P6 LOP3.LUT R4, R4, R21, RZ, 0x3c, !PT ;  /* 0x0000001504046212 */ /* 0x000fe400078e3cff */
[----:B---3--:R-:W-:-:S04]  /*0cb0*/  @P6 LOP3.LUT R3, R3, R22, RZ, 0x3c, !PT ;  /* 0x0000001603036212 */ /* 0x008fc800078e3cff */
[----:B--2---:R-:W-:Y:S02]  /*0cc0*/  @P0 LOP3.LUT R3, R3, R26, RZ, 0x3c, !PT ;  /* 0x0000001a03030212 */ /* 0x004fe400078e3cff */
[----:B----4-:R-:W-:Y:S02]  /*0cd0*/  @P6 LOP3.LUT R2, R2, R23, RZ, 0x3c, !PT ;  /* 0x0000001702026212 */ /* 0x010fe400078e3cff */
[----:B------:R-:W-:Y:S02]  /*0ce0*/  @P6 LOP3.LUT R5, R5, R20, RZ, 0x3c, !PT ;  /* 0x0000001405056212 */ /* 0x000fe400078e3cff */
[----:B------:R-:W-:Y:S02]  /*0cf0*/  @P0 LOP3.LUT R2, R2, R27, RZ, 0x3c, !PT ;  /* 0x0000001b02020212 */ /* 0x000fe400078e3cff */
[----:B------:R-:W-:Y:S02]  /*0d00*/  @P0 LOP3.LUT R4, R4, R25, RZ, 0x3c, !PT ;  /* 0x0000001904040212 */ /* 0x000fe400078e3cff */
[----:B------:R-:W-:Y:S01]  /*0d10*/  @P0 LOP3.LUT R5, R5, R24, RZ, 0x3c, !PT ;  /* 0x0000001805050212 */ /* 0x000fe200078e3cff */
[----:B------:R-:W-:Y:S06]  /*0d20*/  @P1 BRA `(.L_x_4) ;  /* 0xfffffff400481947 */ /* 0x000fec000383ffff */
[----:B------:R-:W-:-:S05]  /*0d30*/  VIADD R17, R17, 0x1 ;  /* 0x0000000111117836 */ /* 0x000fca0000000000 */
[----:B------:R-:W-:-:S13]  /*0d40*/  ISETP.NE.AND P0, PT, R17, 0x5, PT ;  /* 0x000000051100780c */ /* 0x000fda0003f05270 */
[----:B------:R-:W-:Y:S05]  /*0d50*/  @P0 BRA `(.L_x_5) ;  /* 0xfffffff400300947 */ /* 0x000fea000383ffff */
[----:B------:R0:W-:Y:S01]  /*0d60*/  STG.E.64 desc[UR4][R6.64+0x8], R4 ;  /* 0x0000080406007986 */ /* 0x0001e2000c101b04 */
[----:B------:R-:W-:Y:S01]  /*0d70*/  VIADD R14, R14, 0x1 ;  /* 0x000000010e0e7836 */ /* 0x000fe20000000000 */
[----:B------:R-:W-:Y:S02]  /*0d80*/  LOP3.LUT R11, R13, 0x3, RZ, 0xc0, !PT ;  /* 0x000000030d0b7812 */ /* 0x000fe400078ec0ff */
[----:B------:R0:W-:Y:S02]  /*0d90*/  STG.E.64 desc[UR4][R6.64+0x10], R2 ;  /* 0x0000100206007986 */ /* 0x0001e4000c101b04 */
[----:B------:R-:W-:Y:S02]  /*0da0*/  ISETP.GE.U32.AND P0, PT, R14, R11, PT ;  /* 0x0000000b0e00720c */ /* 0x000fe40003f06070 */
[----:B------:R0:W-:Y:S11]  /*0db0*/  STG.E desc[UR4][R6.64+0x4], R15 ;  /* 0x0000040f06007986 */ /* 0x0001f6000c101904 */
[----:B------:R-:W-:Y:S05]  /*0dc0*/  @!P0 BRA `(.L_x_6) ;  /* 0xfffffff400048947 */ /* 0x000fea000383ffff */
.L_x_3:
[----:B------:R-:W-:Y:S05]  /*0dd0*/  BSYNC.RECONVERGENT B1 ;  /* 0x0000000000017941 */ /* 0x000fea0003800200 */
.L_x_2:
[C---:B------:R-:W-:Y:S01]  /*0de0*/  ISETP.GT.U32.AND P0, PT, R13.reuse, 0x3, PT ;  /* 0x000000030d00780c */ /* 0x040fe20003f04070 */
[----:B------:R-:W-:Y:S01]  /*0df0*/  VIADD R12, R12, 0x1 ;  /* 0x000000010c0c7836 */ /* 0x000fe20000000000 */
[--C-:B------:R-:W-:Y:S02]  /*0e00*/  SHF.R.U64 R13, R13, 0x2, R0.reuse ;  /* 0x000000020d0d7819 */ /* 0x100fe40000001200 */
[----:B------:R-:W-:Y:S02]  /*0e10*/  ISETP.GT.U32.AND.EX P0, PT, R0, RZ, PT, P0 ;  /* 0x000000ff0000720c */ /* 0x000fe40003f04100 */
[----:B------:R-:W-:-:S11]  /*0e20*/  SHF.R.U32.HI R0, RZ, 0x2, R0 ;  /* 0x00000002ff007819 */ /* 0x000fd60000011600 */
[----:B------:R-:W-:Y:S05]  /*0e30*/  @P0 BRA `(.L_x_7) ;  /* 0xfffffff000c80947 */ /* 0x000fea000383ffff */
.L_x_1:
[----:B------:R-:W-:Y:S05]  /*0e40*/  BSYNC.RECONVERGENT B0 ;  /* 0x0000000000007941 */ /* 0x000fea0003800200 */
.L_x_0:
[----:B------:R-:W-:Y:S04]  /*0e50*/  STG.E.64 desc[UR4][R6.64+0x18], RZ ;  /* 0x000018ff06007986 */ /* 0x000fe8000c101b04 */
[----:B------:R-:W-:Y:S04]  /*0e60*/  STG.E desc[UR4][R6.64+0x20], RZ ;  /* 0x000020ff06007986 */ /* 0x000fe8000c101904 */
[----:B------:R-:W-:Y:S01]  /*0e70*/  STG.E.64 desc[UR4][R6.64+0x28], RZ ;  /* 0x000028ff06007986 */ /* 0x000fe2000c101b04 */
[----:B------:R-:W-:Y:S05]  /*0e80*/  EXIT ;  /* 0x000000000000794d */ /* 0x000fea0003800000 */
.L_x_8:
[----:B------:R-:W-:-:S00]  /*0e90*/  BRA `(.L_x_8) ;  /* 0xfffffffc00fc7947 */ /* 0x000fc0000383ffff */
[----:B------:R-:W-:-:S00]  /*0ea0*/  NOP ;  /* 0x0000000000007918 */ /* 0x000fc00000000000 */
        /* <DEDUP_REMOVED lines=13> */
.L_x_38:


//--------------------- .text._Z19actualizarFeromonasPiPf --------------------------
	.section	.text._Z19actualizarFeromonasPiPf,"ax",@progbits
	.align	128
        .global         _Z19actualizarFeromonasPiPf
        .type           _Z19actualizarFeromonasPiPf,@function
        .size           _Z19actualizarFeromonasPiPf,(.L_x_36 - _Z19actualizarFeromonasPiPf)
        .other          _Z19actualizarFeromonasPiPf,@"STO_CUDA_ENTRY STV_DEFAULT"
_Z19actualizarFeromonasPiPf:
.text._Z19actualizarFeromonasPiPf:
[----:B------:R-:W-:Y:S01]  /*0000*/  LDC R1, c[0x0][0x37c] ;  /* 0x0000df00ff017b82 */ /* 0x000fe20000000800 */
[----:B------:R-:W0:Y:S01]  /*0010*/  S2R R7, SR_TID.X ;  /* 0x0000000000077919 */ /* 0x000e220000002100 */
[----:B------:R-:W1:Y:S01]  /*0020*/  LDCU.64 UR4, c[0x0][0x358] ;  /* 0x00006b00ff0477ac */ /* 0x000e620008000a00 */
[----:B------:R-:W0:Y:S02]  /*0030*/  S2R R0, SR_TID.Y ;  /* 0x0000000000007919 */ /* 0x000e240000002200 */
[----:B0-----:R-:W-:-:S04]  /*0040*/  VIMNMX.U32 R2, PT, PT, R7, R0, !PT ;  /* 0x0000000007027248 */ /* 0x001fc80007fe0000 */
[----:B------:R-:W-:-:S13]  /*0050*/  ISETP.GT.U32.AND P0, PT, R2, 0x17, PT ;  /* 0x000000170200780c */ /* 0x000fda0003f04070 */
[----:B------:R-:W0:Y:S02]  /*0060*/  @!P0 LDC.64 R2, c[0x4][0x48] ;  /* 0x01001200ff028b82 */ /* 0x000e240000000a00 */
[----:B0-----:R-:W-:-:S04]  /*0070*/  @!P0 IMAD.WIDE.U32 R2, R7, 0x60, R2 ;  /* 0x0000006007028825 */ /* 0x001fc800078e0002 */
[----:B------:R-:W-:-:S05]  /*0080*/  @!P0 IMAD.WIDE.U32 R2, R0, 0x4, R2 ;  /* 0x0000000400028825 */ /* 0x000fca00078e0002 */
[----:B-1----:R-:W2:Y:S01]  /*0090*/  @!P0 LDG.E R0, desc[UR4][R2.64] ;  /* 0x0000000402008981 */ /* 0x002ea2000c1e1900 */
[----:B------:R-:W0:Y:S08]  /*00a0*/  S2UR UR6, SR_CTAID.X ;  /* 0x00000000000679c3 */ /* 0x000e300000002500 */
[----:B------:R-:W0:Y:S02]  /*00b0*/  LDC R4, c[0x0][0x360] ;  /* 0x0000d800ff047b82 */ /* 0x000e240000000800 */
[----:B0-----:R-:W-:-:S05]  /*00c0*/  IMAD R7, R4, UR6, R7 ;  /* 0x0000000604077c24 */ /* 0x001fca000f8e0207 */
[----:B------:R-:W-:Y:S01]  /*00d0*/  ISETP.GT.AND P1, PT, R7, 0x17, PT ;  /* 0x000000170700780c */ /* 0x000fe20003f24270 */
[----:B--2---:R-:W-:-:S05]  /*00e0*/  @!P0 FMUL R5, R0, 0.5 ;  /* 0x3f00000000058820 */ /* 0x004fca0000400000 */
[----:B------:R0:W-:Y:S01]  /*00f0*/  @!P0 STG.E desc[UR4][R2.64], R5 ;  /* 0x0000000502008986 */ /* 0x0001e2000c101904 */
[----:B------:R-:W-:Y:S06]  /*0100*/  BAR.SYNC.DEFER_BLOCKING 0x0 ;  /* 0x0000000000007b1d */ /* 0x000fec0000010000 */
[----:B------:R-:W-:Y:S05]  /*0110*/  @P1 EXIT ;  /* 0x000000000000194d */ /* 0x000fea0003800000 */
[----:B0-----:R-:W0:Y:S08]  /*0120*/  LDC.64 R2, c[0x0][0x388] ;  /* 0x0000e200ff027b82 */ /* 0x001e300000000a00 */
[----:B------:R-:W1:Y:S01]  /*0130*/  LDC.64 R4, c[0x0][0x380] ;  /* 0x0000e000ff047b82 */ /* 0x000e620000000a00 */
[----:B0-----:R-:W-:-:S06]  /*0140*/  IMAD.WIDE R2, R7, 0x4, R2 ;  /* 0x0000000407027825 */ /* 0x001fcc00078e0202 */
[----:B------:R-:W2:Y:S02]  /*0150*/  LDG.E R2, desc[UR4][R2.64] ;  /* 0x0000000402027981 */ /* 0x000ea4000c1e1900 */
[----:B--2---:R-:W-:-:S13]  /*0160*/  FSETP.NEU.AND P0, PT, R2, 100000, PT ;  /* 0x47c350000200780b */ /* 0x004fda0003f0d000 */
[----:B-1----:R-:W-:Y:S05]  /*0170*/  @!P0 EXIT ;  /* 0x000000000000894d */ /* 0x002fea0003800000 */
[----:B------:R-:W-:Y:S01]  /*0180*/  IADD3 R0, PT, PT, R2, 0x1800000, RZ ;  /* 0x0180000002007810 */ /* 0x000fe20007ffe0ff */
[----:B------:R-:W-:Y:S01]  /*0190*/  IMAD R7, R7, 0x18, RZ ;  /* 0x0000001807077824 */ /* 0x000fe200078e02ff */
[----:B------:R-:W-:Y:S02]  /*01a0*/  BSSY.RECONVERGENT B0, `(.L_x_9) ;  /* 0x000000d000007945 */ /* 0x000fe40003800200 */
[----:B------:R-:W-:Y:S01]  /*01b0*/  LOP3.LUT R0, R0, 0x7f800000, RZ, 0xc0, !PT ;  /* 0x7f80000000007812 */ /* 0x000fe200078ec0ff */
[----:B------:R-:W-:-:S03]  /*01c0*/  IMAD.WIDE R4, R7, 0x4, R4 ;  /* 0x0000000407047825 */ /* 0x000fc600078e0204 */
[----:B------:R-:W-:-:S13]  /*01d0*/  ISETP.GT.U32.AND P0, PT, R0, 0x1ffffff, PT ;  /* 0x01ffffff0000780c */ /* 0x000fda0003f04070 */
[----:B------:R-:W-:Y:S05]  /*01e0*/  @P0 BRA `(.L_x_10) ;  /* 0x0000000000100947 */ /* 0x000fea0003800000 */
[----:B------:R-:W-:-:S07]  /*01f0*/  MOV R6, 0x210 ;  /* 0x0000021000067802 */ /* 0x000fce0000000f00 */
[----:B------:R-:W-:Y:S05]  /*0200*/  CALL.REL.NOINC `($__internal_0_$__cuda_sm20_rcp_rn_f32_slowpath) ;  /* 0x0000000c00047944 */ /* 0x000fea0003c00000 */
[----:B------:R-:W-:Y:S01]  /*0210*/  MOV R0, R3 ;  /* 0x0000000300007202 */ /* 0x000fe20000000f00 */
[----:B------:R-:W-:Y:S06]  /*0220*/  BRA `(.L_x_11) ;  /* 0x0000000000107947 */ /* 0x000fec0003800000 */
.L_x_10:
[----:B------:R-:W0:Y:S02]  /*0230*/  MUFU.RCP R3, R2 ;  /* 0x0000000200037308 */ /* 0x000e240000001000 */
[----:B0-----:R-:W-:-:S04]  /*0240*/  FFMA R0, R2, R3, -1 ;  /* 0xbf80000002007423 */ /* 0x001fc80000000003 */
[----:B------:R-:W-:-:S04]  /*0250*/  FADD.FTZ R0, -R0, -RZ ;  /* 0x800000ff00007221 */ /* 0x000fc80000010100 */
[----:B------:R-:W-:-:S07]  /*0260*/  FFMA R0, R3, R0, R3 ;  /* 0x0000000003007223 */ /* 0x000fce0000000003 */
.L_x_11:
[----:B------:R-:W-:Y:S05]  /*0270*/  BSYNC.RECONVERGENT B0 ;  /* 0x0000000000007941 */ /* 0x000fea0003800200 */
.L_x_9:
[----:B------:R-:W2:Y:S01]  /*0280*/  LDG.E R11, desc[UR4][R4.64] ;  /* 0x00000004040b7981 */ /* 0x000ea2000c1e1900 */
[----:B------:R-:W2:Y:S03]  /*0290*/  LDC.64 R2, c[0x4][0x48] ;  /* 0x01001200ff027b82 */ /* 0x000ea60000000a00 */
[----:B------:R-:W3:Y:S01]  /*02a0*/  LDG.E R13, desc[UR4][R4.64+0x4] ;  /* 0x00000404040d7981 */ /* 0x000ee2000c1e1900 */
[----:B--2---:R-:W-:-:S04]  /*02b0*/  IMAD.WIDE R6, R11, 0x60, R2 ;  /* 0x000000600b067825 */ /* 0x004fc800078e0202 */
[----:B---3--:R-:W-:-:S04]  /*02c0*/  IMAD.WIDE R8, R13, 0x60, R2 ;  /* 0x000000600d087825 */ /* 0x008fc800078e0202 */
[----:B------:R-:W-:-:S04]  /*02d0*/  IMAD.WIDE R6, R13, 0x4, R6 ;  /* 0x000000040d067825 */ /* 0x000fc800078e0206 */
[----:B------:R-:W-:Y:S01]  /*02e0*/  IMAD.WIDE R8, R11, 0x4, R8 ;  /* 0x000000040b087825 */ /* 0x000fe200078e0208 */
[----:B------:R0:W-:Y:S04]  /*02f0*/  REDG.E.ADD.F32.FTZ.RN.STRONG.GPU desc[UR4][R6.64], R0 ;  /* 0x00000000060079a6 */ /* 0x0001e8000c12f304 */
[----:B------:R1:W-:Y:S04]  /*0300*/  REDG.E.ADD.F32.FTZ.RN.STRONG.GPU desc[UR4][R8.64], R0 ;  /* 0x00000000080079a6 */ /* 0x0003e8000c12f304 */
[----:B------:R-:W2:Y:S04]  /*0310*/  LDG.E R15, desc[UR4][R4.64+0x4] ;  /* 0x00000404040f7981 */ /* 0x000ea8000c1e1900 */
[----:B------:R-:W3:Y:S01]  /*0320*/  LDG.E R17, desc[UR4][R4.64+0x8] ;  /* 0x0000080404117981 */ /* 0x000ee2000c1e1900 */
[----:B--2---:R-:W-:-:S04]  /*0330*/  IMAD.WIDE R10, R15, 0x60, R2 ;  /* 0x000000600f0a7825 */ /* 0x004fc800078e0202 */
[----:B---3--:R-:W-:-:S04]  /*0340*/  IMAD.WIDE R12, R17, 0x60, R2 ;  /* 0x00000060110c7825 */ /* 0x008fc800078e0202 */
[----:B------:R-:W-:-:S04]  /*0350*/  IMAD.WIDE R10, R17, 0x4, R10 ;  /* 0x00000004110a7825 */ /* 0x000fc800078e020a */
[----:B------:R-:W-:Y:S01]  /*0360*/  IMAD.WIDE R12, R15, 0x4, R12 ;  /* 0x000000040f0c7825 */ /* 0x000fe200078e020c */
[----:B------:R2:W-:Y:S04]  /*0370*/  REDG.E.ADD.F32.FTZ.RN.STRONG.GPU desc[UR4][R10.64], R0 ;  /* 0x000000000a0079a6 */ /* 0x0005e8000c12f304 */
[----:B------:R3:W-:Y:S04]  /*0380*/  REDG.E.ADD.F32.FTZ.RN.STRONG.GPU desc[UR4][R12.64], R0 ;  /* 0x000000000c0079a6 */ /* 0x0007e8000c12f304 */
[----:B------:R-:W0:Y:S04]  /*0390*/  LDG.E R15, desc[UR4][R4.64+0x8] ;  /* 0x00000804040f7981 */ /* 0x000e28000c1e1900 */
[----:B------:R-:W1:Y:S01]  /*03a0*/  LDG.E R17, desc[UR4][R4.64+0xc] ;  /* 0x00000c0404117981 */ /* 0x000e62000c1e1900 */
[----:B0-----:R-:W-:-:S04]  /*03b0*/  IMAD.WIDE R6, R15, 0x60, R2 ;  /* 0x000000600f067825 */ /* 0x001fc800078e0202 */
[----:B-1----:R-:W-:-:S04]  /*03c0*/  IMAD.WIDE R8, R17, 0x60, R2 ;  /* 0x0000006011087825 */ /* 0x002fc800078e0202 */
        /* <DEDUP_REMOVED lines=147> */
[----:B------:R-:W-:Y:S04]  /*0d00*/  REDG.E.ADD.F32.FTZ.RN.STRONG.GPU desc[UR4][R8.64], R0 ;  /* 0x00000000080079a6 */ /* 0x000fe8000c12f304 */
[----:B------:R-:W2:Y:S04]  /*0d10*/  LDG.E R15, desc[UR4][R4.64+0x54] ;  /* 0x00005404040f7981 */ /* 0x000ea8000c1e1900 */
[----:B------:R-:W3:Y:S01]  /*0d20*/  LDG.E R17, desc[UR4][R4.64+0x58] ;  /* 0x0000580404117981 */ /* 0x000ee2000c1e1900 */
[----:B--2---:R-:W-:-:S04]  /*0d30*/  IMAD.WIDE R10, R15, 0x60, R2 ;  /* 0x000000600f0a7825 */ /* 0x004fc800078e0202 */
[----:B---3--:R-:W-:-:S04]  /*0d40*/  IMAD.WIDE R12, R17, 0x60, R2 ;  /* 0x00000060110c7825 */ /* 0x008fc800078e0202 */
[----:B------:R-:W-:-:S04]  /*0d50*/  IMAD.WIDE R10, R17, 0x4, R10 ;  /* 0x00000004110a7825 */ /* 0x000fc800078e020a */
[----:B------:R-:W-:Y:S01]  /*0d60*/  IMAD.WIDE R12, R15, 0x4, R12 ;  /* 0x000000040f0c7825 */ /* 0x000fe200078e020c */
[----:B------:R-:W-:Y:S04]  /*0d70*/  REDG.E.ADD.F32.FTZ.RN.STRONG.GPU desc[UR4][R10.64], R0 ;  /* 0x000000000a0079a6 */ /* 0x000fe8000c12f304 */
[----:B------:R-:W-:Y:S04]  /*0d80*/  REDG.E.ADD.F32.FTZ.RN.STRONG.GPU desc[UR4][R12.64], R0 ;  /* 0x000000000c0079a6 */ /* 0x000fe8000c12f304 */
[----:B------:R-:W0:Y:S04]  /*0d90*/  LDG.E R15, desc[UR4][R4.64+0x58] ;  /* 0x00005804040f7981 */ /* 0x000e28000c1e1900 */
[----:B------:R-:W2:Y:S01]  /*0da0*/  LDG.E R17, desc[UR4][R4.64+0x5c] ;  /* 0x00005c0404117981 */ /* 0x000ea2000c1e1900 */
[----:B0-----:R-:W-:-:S04]  /*0db0*/  IMAD.WIDE R6, R15, 0x60, R2 ;  /* 0x000000600f067825 */ /* 0x001fc800078e0202 */
[----:B--2---:R-:W-:-:S04]  /*0dc0*/  IMAD.WIDE R2, R17, 0x60, R2 ;  /* 0x0000006011027825 */ /* 0x004fc800078e0202 */
[----:B------:R-:W-:-:S04]  /*0dd0*/  IMAD.WIDE R6, R17, 0x4, R6 ;  /* 0x0000000411067825 */ /* 0x000fc800078e0206 */
[----:B------:R-:W-:Y:S01]  /*0de0*/  IMAD.WIDE R2, R15, 0x4, R2 ;  /* 0x000000040f027825 */ /* 0x000fe200078e0202 */
[----:B------:R-:W-:Y:S04]  /*0df0*/  REDG.E.ADD.F32.FTZ.RN.STRONG.GPU desc[UR4][R6.64], R0 ;  /* 0x00000000060079a6 */ /* 0x000fe8000c12f304 */
[----:B------:R-:W-:Y:S01]  /*0e00*/  REDG.E.ADD.F32.FTZ.RN.STRONG.GPU desc[UR4][R2.64], R0 ;  /* 0x00000000020079a6 */ /* 0x000fe2000c12f304 */
[----:B------:R-:W-:Y:S05]  /*0e10*/  EXIT ;  /* 0x000000000000794d */ /* 0x000fea0003800000 */
        .weak           $__internal_0_$__cuda_sm20_rcp_rn_f32_slowpath
        .type           $__internal_0_$__cuda_sm20_rcp_rn_f32_slowpath,@function
        .size           $__internal_0_$__cuda_sm20_rcp_rn_f32_slowpath,(.L_x_36 - $__internal_0_$__cuda_sm20_rcp_rn_f32_slowpath)
$__internal_0_$__cuda_sm20_rcp_rn_f32_slowpath:
[----:B------:R-:W-:Y:S01]  /*0e20*/  SHF.L.U32 R0, R2, 0x1, RZ ;  /* 0x0000000102007819 */ /* 0x000fe200000006ff */
[----:B------:R-:W-:Y:S03]  /*0e30*/  BSSY.RECONVERGENT B1, `(.L_x_12) ;  /* 0x0000031000017945 */ /* 0x000fe60003800200 */
[----:B------:R-:W-:Y:S02]  /*0e40*/  SHF.R.U32.HI R3, RZ, 0x18, R0 ;  /* 0x00000018ff037819 */ /* 0x000fe40000011600 */
[----:B------:R-:W-:Y:S02]  /*0e50*/  MOV R0, R2 ;  /* 0x0000000200007202 */ /* 0x000fe40000000f00 */
[----:B------:R-:W-:-:S13]  /*0e60*/  ISETP.NE.U32.AND P0, PT, R3, RZ, PT ;  /* 0x000000ff0300720c */ /* 0x000fda0003f05070 */
[----:B------:R-:W-:Y:S05]  /*0e70*/  @P0 BRA `(.L_x_13) ;  /* 0x0000000000280947 */ /* 0x000fea0003800000 */
[----:B------:R-:W-:-:S04]  /*0e80*/  SHF.L.U32 R2, R0, 0x1, RZ ;  /* 0x0000000100027819 */ /* 0x000fc800000006ff */
[----:B------:R-:W-:-:S13]  /*0e90*/  ISETP.NE.AND P0, PT, R2, RZ, PT ;  /* 0x000000ff0200720c */ /* 0x000fda0003f05270 */
[----:B------:R-:W-:Y:S01]  /*0ea0*/  @P0 FFMA R7, R0, 1.84467440737095516160e+19, RZ ;  /* 0x5f80000000070823 */ /* 0x000fe200000000ff */
[----:B------:R-:W-:Y:S08]  /*0eb0*/  @!P0 MUFU.RCP R3, R0 ;  /* 0x0000000000038308 */ /* 0x000ff00000001000 */
[----:B------:R-:W0:Y:S02]  /*0ec0*/  @P0 MUFU.RCP R2, R7 ;  /* 0x0000000700020308 */ /* 0x000e240000001000 */
[----:B0-----:R-:W-:-:S04]  /*0ed0*/  @P0 FFMA R8, R7, R2, -1 ;  /* 0xbf80000007080423 */ /* 0x001fc80000000002 */
[----:B------:R-:W-:-:S04]  /*0ee0*/  @P0 FADD.FTZ R9, -R8, -RZ ;  /* 0x800000ff08090221 */ /* 0x000fc80000010100 */
[----:B------:R-:W-:-:S04]  /*0ef0*/  @P0 FFMA R2, R2, R9, R2 ;  /* 0x0000000902020223 */ /* 0x000fc80000000002 */
[----:B------:R-:W-:Y:S01]  /*0f00*/  @P0 FFMA R3, R2, 1.84467440737095516160e+19, RZ ;  /* 0x5f80000002030823 */ /* 0x000fe200000000ff */
[----:B------:R-:W-:Y:S06]  /*0f10*/  BRA `(.L_x_14) ;  /* 0x0000000000887947 */ /* 0x000fec0003800000 */
.L_x_13:
[----:B------:R-:W-:-:S04]  /*0f20*/  IADD3 R2, PT, PT, R3, -0xfd, RZ ;  /* 0xffffff0303027810 */ /* 0x000fc80007ffe0ff */
[----:B------:R-:W-:-:S13]  /*0f30*/  ISETP.GT.U32.AND P0, PT, R2, 0x1, PT ;  /* 0x000000010200780c */ /* 0x000fda0003f04070 */
[----:B------:R-:W-:Y:S05]  /*0f40*/  @P0 BRA `(.L_x_15) ;  /* 0x0000000000780947 */ /* 0x000fea0003800000 */
[----:B------:R-:W-:Y:S01]  /*0f50*/  LOP3.LUT R7, R0, 0x7fffff, RZ, 0xc0, !PT ;  /* 0x007fffff00077812 */ /* 0x000fe200078ec0ff */
[----:B------:R-:W-:-:S03]  /*0f60*/  HFMA2 R11, -RZ, RZ, 0, 1.78813934326171875e-07 ;  /* 0x00000003ff0b7431 */ /* 0x000fc600000001ff */
[----:B------:R-:W-:-:S04]  /*0f70*/  LOP3.LUT R7, R7, 0x3f800000, RZ, 0xfc, !PT ;  /* 0x3f80000007077812 */ /* 0x000fc800078efcff */
[----:B------:R-:W0:Y:S01]  /*0f80*/  MUFU.RCP R8, R7 ;  /* 0x0000000700087308 */ /* 0x000e220000001000 */
[----:B------:R-:W-:Y:S01]  /*0f90*/  SHF.L.U32 R12, R11, R2, RZ ;  /* 0x000000020b0c7219 */ /* 0x000fe200000006ff */
[----:B0-----:R-:W-:-:S04]  /*0fa0*/  FFMA R9, R7, R8, -1 ;  /* 0xbf80000007097423 */ /* 0x001fc80000000008 */
[----:B------:R-:W-:-:S04]  /*0fb0*/  FADD.FTZ R9, -R9, -RZ ;  /* 0x800000ff09097221 */ /* 0x000fc80000010100 */
[CCC-:B------:R-:W-:Y:S01]  /*0fc0*/  FFMA.RM R10, R8.reuse, R9.reuse, R8.reuse ;  /* 0x00000009080a7223 */ /* 0x1c0fe20000004008 */
[----:B------:R-:W-:-:S04]  /*0fd0*/  FFMA.RP R9, R8, R9, R8 ;  /* 0x0000000908097223 */ /* 0x000fc80000008008 */
[C---:B------:R-:W-:Y:S02]  /*0fe0*/  LOP3.LUT R8, R10.reuse, 0x7fffff, RZ, 0xc0, !PT ;  /* 0x007fffff0a087812 */ /* 0x040fe400078ec0ff */
[----:B------:R-:W-:Y:S02]  /*0ff0*/  FSETP.NEU.FTZ.AND P0, PT, R10, R9, PT ;  /* 0x000000090a00720b */ /* 0x000fe40003f1d000 */
[----:B------:R-:W-:Y:S02]  /*1000*/  LOP3.LUT R9, R8, 0x800000, RZ, 0xfc, !PT ;  /* 0x0080000008097812 */ /* 0x000fe400078efcff */
[----:B------:R-:W-:Y:S02]  /*1010*/  SEL R8, RZ, 0xffffffff, !P0 ;  /* 0xffffffffff087807 */ /* 0x000fe40004000000 */
[----:B------:R-:W-:Y:S02]  /*1020*/  LOP3.LUT R7, R12, R9, RZ, 0xc0, !PT ;  /* 0x000000090c077212 */ /* 0x000fe400078ec0ff */
[----:B------:R-:W-:-:S02]  /*1030*/  IADD3 R8, PT, PT, -R8, RZ, RZ ;  /* 0x000000ff08087210 */ /* 0x000fc40007ffe1ff */
[-C--:B------:R-:W-:Y:S02]  /*1040*/  SHF.R.U32.HI R7, RZ, R2.reuse, R7 ;  /* 0x00000002ff077219 */ /* 0x080fe40000011607 */
[----:B------:R-:W-:Y:S02]  /*1050*/  LOP3.LUT P1, RZ, R8, R2, R9, 0xf8, !PT ;  /* 0x0000000208ff7212 */ /* 0x000fe4000782f809 */
[C---:B------:R-:W-:Y:S02]  /*1060*/  LOP3.LUT P0, RZ, R7.reuse, 0x1, RZ, 0xc0, !PT ;  /* 0x0000000107ff7812 */ /* 0x040fe4000780c0ff */
[----:B------:R-:W-:-:S04]  /*1070*/  LOP3.LUT P2, RZ, R7, 0x2, RZ, 0xc0, !PT ;  /* 0x0000000207ff7812 */ /* 0x000fc8000784c0ff */
[----:B------:R-:W-:Y:S02]  /*1080*/  PLOP3.LUT P0, PT, P0, P1, P2, 0xe0, 0x0 ;  /* 0x000000000000781c */ /* 0x000fe40000703c20 */
[----:B------:R-:W-:Y:S02]  /*1090*/  LOP3.LUT P1, RZ, R0, 0x7fffff, RZ, 0xc0, !PT ;  /* 0x007fffff00ff7812 */ /* 0x000fe4000782c0ff */
[----:B------:R-:W-:-:S04]  /*10a0*/  SEL R2, RZ, 0x1, !P0 ;  /* 0x00000001ff027807 */ /* 0x000fc80004000000 */
[----:B------:R-:W-:-:S04]  /*10b0*/  IADD3 R2, PT, PT, -R2, RZ, RZ ;  /* 0x000000ff02027210 */ /* 0x000fc80007ffe1ff */
[----:B------:R-:W-:Y:S02]  /*10c0*/  ISETP.GE.AND P0, PT, R2, RZ, PT ;  /* 0x000000ff0200720c */ /* 0x000fe40003f06270 */
[----:B------:R-:W-:-:S04]  /*10d0*/  IADD3 R2, PT, PT, R3, -0xfc, RZ ;  /* 0xffffff0403027810 */ /* 0x000fc80007ffe0ff */
[----:B------:R-:W-:-:S07]  /*10e0*/  SHF.R.U32.HI R3, RZ, R2, R9 ;  /* 0x00000002ff037219 */ /* 0x000fce0000011609 */
[----:B------:R-:W-:-:S04]  /*10f0*/  @!P0 IADD3 R3, PT, PT, R3, 0x1, RZ ;  /* 0x0000000103038810 */ /* 0x000fc80007ffe0ff */
[----:B------:R-:W-:-:S04]  /*1100*/  @!P1 SHF.L.U32 R3, R3, 0x1, RZ ;  /* 0x0000000103039819 */ /* 0x000fc800000006ff */
[----:B------:R-:W-:Y:S01]  /*1110*/  LOP3.LUT R3, R3, 0x80000000, R0, 0xf8, !PT ;  /* 0x8000000003037812 */ /* 0x000fe200078ef800 */
[----:B------:R-:W-:Y:S06]  /*1120*/  BRA `(.L_x_14) ;  /* 0x0000000000047947 */ /* 0x000fec0003800000 */
.L_x_15:
[----:B------:R0:W1:Y:S02]  /*1130*/  MUFU.RCP R3, R0 ;  /* 0x0000000000037308 */ /* 0x0000640000001000 */
.L_x_14:
[----:B------:R-:W-:Y:S05]  /*1140*/  BSYNC.RECONVERGENT B1 ;  /* 0x0000000000017941 */ /* 0x000fea0003800200 */
.L_x_12:
[----:B------:R-:W-:-:S04]  /*1150*/  MOV R7, 0x0 ;  /* 0x0000000000077802 */ /* 0x000fc80000000f00 */
[----:B01----:R-:W-:Y:S05]  /*1160*/  RET.REL.NODEC R6 `(_Z19actualizarFeromonasPiPf) ;  /* 0xffffffec06a47950 */ /* 0x003fea0003c3ffff */
.L_x_16:
        /* <DEDUP_REMOVED lines=9> */
.L_x_36:


//--------------------- .text._Z19construirSolucionesPiPfP17curandStateXORWOWS0_ --------------------------
	.section	.text._Z19construirSolucionesPiPfP17curandStateXORWOWS0_,"ax",@progbits
	.align	128
        .global         _Z19construirSolucionesPiPfP17curandStateXORWOWS0_
        .type           _Z19construirSolucionesPiPfP17curandStateXORWOWS0_,@function
        .size           _Z19construirSolucionesPiPfP17curandStateXORWOWS0_,(.L_x_37 - _Z19construirSolucionesPiPfP17curandStateXORWOWS0_)
        .other          _Z19construirSolucionesPiPfP17curandStateXORWOWS0_,@"STO_CUDA_ENTRY STV_DEFAULT"
_Z19construirSolucionesPiPfP17curandStateXORWOWS0_:
.text._Z19construirSolucionesPiPfP17curandStateXORWOWS0_:
[----:B------:R-:W0:Y:S01]  /*0000*/  LDC R1, c[0x0][0x37c] ;  /* 0x0000df00ff017b82 */ /* 0x000e220000000800 */
[----:B------:R-:W1:Y:S07]  /*0010*/  S2R R3, SR_TID.X ;  /* 0x0000000000037919 */ /* 0x000e6e0000002100 */
[----:B------:R-:W1:Y:S01]  /*0020*/  S2UR UR4, SR_CTAID.X ;  /* 0x00000000000479c3 */ /* 0x000e620000002500 */
[----:B0-----:R-:W-:-:S04]  /*0030*/  IADD3 R1, PT, PT, R1, -0x80, RZ ;  /* 0xffffff8001017810 */ /* 0x001fc80007ffe0ff */
[C---:B------:R-:W-:Y:S02]  /*0040*/  R2UR UR7, R1.reuse ;  /* 0x00000000010772ca */ /* 0x040fe400000e0000 */
[----:B------:R-:W-:Y:S01]  /*0050*/  R2UR UR5, R1 ;  /* 0x00000000010572ca */ /* 0x000fe200000e0000 */
[----:B------:R-:W1:Y:S02]  /*0060*/  LDC R32, c[0x0][0x360] ;  /* 0x0000d800ff207b82 */ /* 0x000e640000000800 */
[----:B-1----:R-:W-:-:S05]  /*0070*/  IMAD R32, R32, UR4, R3 ;  /* 0x0000000420207c24 */ /* 0x002fca000f8e0203 */
[----:B------:R-:W-:-:S13]  /*0080*/  ISETP.GT.AND P0, PT, R32, 0x17, PT ;  /* 0x000000172000780c */ /* 0x000fda0003f04270 */
[----:B------:R-:W-:Y:S05]  /*0090*/  @P0 EXIT ;  /* 0x000000000000094d */ /* 0x000fea0003800000 */
[----:B------:R-:W0:Y:S01]  /*00a0*/  LDC.64 R34, c[0x0][0x390] ;  /* 0x0000e400ff227b82 */ /* 0x000e220000000a00 */
[----:B------:R-:W1:Y:S01]  /*00b0*/  LDCU.64 UR10, c[0x0][0x358] ;  /* 0x00006b00ff0a77ac */ /* 0x000e620008000a00 */
[----:B0-----:R-:W-:-:S05]  /*00c0*/  IMAD.WIDE R34, R32, 0x30, R34 ;  /* 0x0000003020227825 */ /* 0x001fca00078e0222 */
[----:B-1----:R-:W2:Y:S04]  /*00d0*/  LDG.E.64 R30, desc[UR10][R34.64] ;  /* 0x0000000a221e7981 */ /* 0x002ea8000c1e1b00 */
[----:B------:R-:W3:Y:S04]  /*00e0*/  LDG.E.64 R22, desc[UR10][R34.64+0x10] ;  /* 0x0000100a22167981 */ /* 0x000ee8000c1e1b00 */
[----:B------:R0:W5:Y:S04]  /*00f0*/  LDG.E R0, desc[UR10][R34.64+0x20] ;  /* 0x0000200a22007981 */ /* 0x000168000c1e1900 */
[----:B------:R0:W5:Y:S04]  /*0100*/  LDG.E.64 R24, desc[UR10][R34.64+0x28] ;  /* 0x0000280a22187981 */ /* 0x000168000c1e1b00 */
[----:B------:R0:W5:Y:S04]  /*0110*/  LDG.E.64 R26, desc[UR10][R34.64+0x8] ;  /* 0x0000080a221a7981 */ /* 0x000168000c1e1b00 */
[----:B------:R0:W5:Y:S01]  /*0120*/  LDG.E.64 R28, desc[UR10][R34.64+0x18] ;  /* 0x0000180a221c7981 */ /* 0x000162000c1e1b00 */
[----:B------:R-:W-:Y:S01]  /*0130*/  HFMA2 R33, -RZ, RZ, 0, 0 ;  /* 0x00000000ff217431 */ /* 0x000fe200000001ff */
[----:B------:R-:W-:-:S02]  /*0140*/  UIADD3 UR5, UPT, UPT, UR5, 0x20, URZ ;  /* 0x0000002005057890 */ /* 0x000fc4000fffe0ff */
[----:B------:R-:W-:Y:S01]  /*0150*/  STL.128 [R1], RZ ;  /* 0x000000ff01007387 */ /* 0x000fe20000100c00 */
[----:B------:R-:W-:-:S03]  /*0160*/  UMOV UR8, 0x1 ;  /* 0x0000000100087882 */ /* 0x000fc60000000000 */
[----:B------:R-:W-:Y:S01]  /*0170*/  STL.64 [R1+0x10], RZ ;  /* 0x000010ff01007387 */ /* 0x000fe20000100a00 */
[----:B--2---:R-:W-:Y:S02]  /*0180*/  SHF.R.U32.HI R2, RZ, 0x2, R31 ;  /* 0x00000002ff027819 */ /* 0x004fe4000001161f */
[----:B------:R-:W-:Y:S02]  /*0190*/  IADD3 R16, PT, PT, R30, 0x587c5, RZ ;  /* 0x000587c51e107810 */ /* 0x000fe40007ffe0ff */
[----:B------:R-:W-:Y:S02]  /*01a0*/  LOP3.LUT R2, R2, R31, RZ, 0x3c, !PT ;  /* 0x0000001f02027212 */ /* 0x000fe400078e3cff */
[----:B---3--:R-:W-:-:S03]  /*01b0*/  SHF.L.U32 R4, R23, 0x4, RZ ;  /* 0x0000000417047819 */ /* 0x008fc600000006ff */
[----:B------:R-:W-:-:S05]  /*01c0*/  IMAD.SHL.U32 R3, R2, 0x2, RZ ;  /* 0x0000000202037824 */ /* 0x000fca00078e00ff */
[----:B------:R-:W-:Y:S02]  /*01d0*/  LOP3.LUT R3, R23, R4, R3, 0x96, !PT ;  /* 0x0000000417037212 */ /* 0x000fe400078e9603 */
[----:B------:R-:W1:Y:S02]  /*01e0*/  LDC.64 R4, c[0x0][0x398] ;  /* 0x0000e600ff047b82 */ /* 0x000e640000000a00 */
[----:B------:R-:W-:-:S04]  /*01f0*/  LOP3.LUT R31, R3, R2, RZ, 0x3c, !PT ;  /* 0x00000002031f7212 */ /* 0x000fc800078e3cff */
[----:B------:R-:W-:-:S05]  /*0200*/  IADD3 R36, PT, PT, R31, R16, RZ ;  /* 0x000000101f247210 */ /* 0x000fca0007ffe0ff */
[----:B------:R-:W-:-:S05]  /*0210*/  IMAD.HI.U32 R2, R36, -0x55555555, RZ ;  /* 0xaaaaaaab24027827 */ /* 0x000fca00078e00ff */
[----:B------:R-:W-:Y:S01]  /*0220*/  SHF.R.U32.HI R3, RZ, 0x4, R2 ;  /* 0x00000004ff037819 */ /* 0x000fe20000011602 */
[----:B------:R-:W-:-:S04]  /*0230*/  IMAD R2, R32, 0x18, RZ ;  /* 0x0000001820027824 */ /* 0x000fc800078e02ff */
[----:B------:R-:W-:Y:S02]  /*0240*/  IMAD R36, R3, -0x18, R36 ;  /* 0xffffffe803247824 */ /* 0x000fe400078e0224 */
[----:B------:R-:W-:Y:S02]  /*0250*/  IMAD.MOV.U32 R3, RZ, RZ, 0x1 ;  /* 0x00000001ff037424 */ /* 0x000fe400078e00ff */
[----:B------:R-:W-:Y:S01]  /*0260*/  IMAD.MOV.U32 R6, RZ, RZ, R36 ;  /* 0x000000ffff067224 */ /* 0x000fe200078e0024 */
[----:B------:R-:W-:-:S05]  /*0270*/  IADD3 R7, PT, PT, R1, R36, RZ ;  /* 0x0000002401077210 */ /* 0x000fca0007ffe0ff */
[----:B------:R1:W-:Y:S02]  /*0280*/  STL.U8 [R7], R3 ;  /* 0x0000000307007387 */ /* 0x0003e40000100000 */
[----:B01----:R-:W-:-:S07]  /*0290*/  IMAD.WIDE R2, R2, 0x4, R4 ;  /* 0x0000000402027825 */ /* 0x003fce00078e0204 */
.L_x_29:
[----:B------:R-:W0:Y:S01]  /*02a0*/  LDC.64 R4, c[0x4][0x40] ;  /* 0x01001000ff047b82 */ /* 0x000e220000000a00 */
[----:B-----5:R-:W-:Y:S01]  /*02b0*/  MOV R13, R26 ;  /* 0x0000001a000d7202 */ /* 0x020fe20000000f00 */
[----:B------:R-:W-:Y:S01]  /*02c0*/  IMAD.MOV.U32 R11, RZ, RZ, R2 ;  /* 0x000000ffff0b7224 */ /* 0x000fe200078e0002 */
[----:B------:R-:W-:Y:S01]  /*02d0*/  MOV R26, R27 ;  /* 0x0000001b001a7202 */ /* 0x000fe20000000f00 */
[----:B------:R-:W-:Y:S01]  /*02e0*/  UMOV UR4, URZ ;  /* 0x000000ff00047c82 */ /* 0x000fe20008000000 */
[----:B------:R-:W-:Y:S01]  /*02f0*/  MOV R27, R22 ;  /* 0x00000016001b7202 */ /* 0x000fe20000000f00 */
[----:B------:R-:W-:Y:S01]  /*0300*/  IMAD.MOV.U32 R22, RZ, RZ, R23 ;  /* 0x000000ffff167224 */ /* 0x000fe200078e0017 */
[----:B------:R-:W-:Y:S01]  /*0310*/  MOV R12, RZ ;  /* 0x000000ff000c7202 */ /* 0x000fe20000000f00 */
[----:B------:R-:W1:Y:S01]  /*0320*/  LDC.64 R14, c[0x4][0x48] ;  /* 0x01001200ff0e7b82 */ /* 0x000e620000000a00 */
[----:B------:R-:W-:Y:S01]  /*0330*/  MOV R10, R3 ;  /* 0x00000003000a7202 */ /* 0x000fe20000000f00 */
[----:B------:R-:W-:Y:S01]  /*0340*/  UMOV UR6, UR7 ;  /* 0x0000000700067c82 */ /* 0x000fe20008000000 */
[----:B------:R-:W-:Y:S01]  /*0350*/  MOV R23, R31 ;  /* 0x0000001f00177202 */ /* 0x000fe20000000f00 */
[----:B0-----:R-:W-:-:S04]  /*0360*/  IMAD.WIDE R4, R6, 0x60, R4 ;  /* 0x0000006006047825 */ /* 0x001fc800078e0204 */
[----:B------:R-:W-:Y:S01]  /*0370*/  IMAD.MOV.U32 R9, RZ, RZ, R4 ;  /* 0x000000ffff097224 */ /* 0x000fe200078e0004 */
[----:B------:R-:W-:Y:S01]  /*0380*/  MOV R8, R5 ;  /* 0x0000000500087202 */ /* 0x000fe20000000f00 */
[----:B-1----:R-:W-:-:S07]  /*0390*/  IMAD.WIDE R14, R6, 0x60, R14 ;  /* 0x00000060060e7825 */ /* 0x002fce00078e020e */
.L_x_26:
[----:B0-----:R-:W2:Y:S01]  /*03a0*/  LDL.U8 R6, [UR6] ;  /* 0x00000006ff067983 */ /* 0x001ea20008100000 */
[----:B------:R-:W-:Y:S01]  /*03b0*/  BSSY.RECONVERGENT B0, `(.L_x_17) ;  /* 0x00000ad000007945 */ /* 0x000fe20003800200 */
[----:B------:R-:W-:Y:S01]  /*03c0*/  HFMA2 R17, -RZ, RZ, 0, 0 ;  /* 0x00000000ff117431 */ /* 0x000fe200000001ff */
[----:B--2---:R-:W-:-:S13]  /*03d0*/  ISETP.NE.AND P0, PT, R6, RZ, PT ;  /* 0x000000ff0600720c */ /* 0x004fda0003f05270 */
[----:B------:R-:W-:Y:S05]  /*03e0*/  @P0 BRA `(.L_x_18) ;  /* 0x0000000800a40947 */ /* 0x000fea0003800000 */
[----:B------:R-:W-:Y:S01]  /*03f0*/  IMAD.MOV.U32 R6, RZ, RZ, R9 ;  /* 0x000000ffff067224 */ /* 0x000fe200078e0009 */
[----:B------:R-:W-:-:S05]  /*0400*/  MOV R7, R8 ;  /* 0x0000000800077202 */ /* 0x000fca0000000f00 */
[----:B------:R-:W2:Y:S02]  /*0410*/  LDG.E R18, desc[UR10][R6.64] ;  /* 0x0000000a06127981 */ /* 0x000ea4000c1e1900 */
[----:B--2---:R-:W-:-:S13]  /*0420*/  FSETP.NEU.AND P0, PT, R18, RZ, PT ;  /* 0x000000ff1200720b */ /* 0x004fda0003f0d000 */
[----:B------:R-:W-:Y:S05]  /*0430*/  @!P0 BRA `(.L_x_18) ;  /* 0x0000000800908947 */ /* 0x000fea0003800000 */
[----:B------:R-:W-:Y:S01]  /*0440*/  MOV R6, R14 ;  /* 0x0000000e00067202 */ /* 0x000fe20000000f00 */
[----:B------:R-:W-:-:S05]  /*0450*/  IMAD.MOV.U32 R7, RZ, RZ, R15 ;  /* 0x000000ffff077224 */ /* 0x000fca00078e000f */
[----:B------:R-:W2:Y:S01]  /*0460*/  LDG.E R6, desc[UR10][R6.64] ;  /* 0x0000000a06067981 */ /* 0x000ea2000c1e1900 */
[----:B------:R-:W-:Y:S01]  /*0470*/  BSSY.RECONVERGENT B1, `(.L_x_19) ;  /* 0x0000048000017945 */ /* 0x000fe20003800200 */
[C---:B--2---:R-:W-:Y:S01]  /*0480*/  FMUL R17, |R6|.reuse, 16777216 ;  /* 0x4b80000006117820 */ /* 0x044fe20000400200 */
[----:B------:R-:W-:-:S04]  /*0490*/  FSETP.GEU.AND P0, PT, |R6|, 1.175494350822287508e-38, PT ;  /* 0x008000000600780b */ /* 0x000fc80003f0e200 */
[----:B------:R-:W-:-:S04]  /*04a0*/  FSEL R20, R17, |R6|, !P0 ;  /* 0x4000000611147208 */ /* 0x000fc80004000000 */
[----:B------:R-:W-:-:S04]  /*04b0*/  IADD3 R19, PT, PT, R20, -0x3f3504f3, RZ ;  /* 0xc0cafb0d14137810 */ /* 0x000fc80007ffe0ff */
[----:B------:R-:W-:-:S04]  /*04c0*/  LOP3.LUT R19, R19, 0xff800000, RZ, 0xc0, !PT ;  /* 0xff80000013137812 */ /* 0x000fc800078ec0ff */
[-C--:B------:R-:W-:Y:S02]  /*04d0*/  IADD3 R20, PT, PT, R20, -R19.reuse, RZ ;  /* 0x8000001314147210 */ /* 0x080fe40007ffe0ff */
[----:B------:R-:W-:-:S03]  /*04e0*/  I2FP.F32.S32 R19, R19 ;  /* 0x0000001300137245 */ /* 0x000fc60000201400 */
[C---:B------:R-:W-:Y:S01]  /*04f0*/  FADD R21, R20.reuse, 1 ;  /* 0x3f80000014157421 */ /* 0x040fe20000000000 */
[----:B------:R-:W-:-:S03]  /*0500*/  FADD R20, R20, -1 ;  /* 0xbf80000014147421 */ /* 0x000fc60000000000 */
[----:B------:R-:W0:Y:S01]  /*0510*/  MUFU.RCP R17, R21 ;  /* 0x0000001500117308 */ /* 0x000e220000001000 */
[----:B------:R-:W-:-:S04]  /*0520*/  FADD R31, R20, R20 ;  /* 0x00000014141f7221 */ /* 0x000fc80000000000 */
[----:B0-----:R-:W-:-:S04]  /*0530*/  FMUL R7, R17, R31 ;  /* 0x0000001f11077220 */ /* 0x001fc80000400000 */
[----:B------:R-:W-:Y:S01]  /*0540*/  FADD R31, R20, -R7 ;  /* 0x80000007141f7221 */ /* 0x000fe20000000000 */
[----:B------:R-:W-:-:S03]  /*0550*/  FMUL R21, R7, R7 ;  /* 0x0000000707157220 */ /* 0x000fc60000400000 */
[----:B------:R-:W-:-:S04]  /*0560*/  FADD R31, R31, R31 ;  /* 0x0000001f1f1f7221 */ /* 0x000fc80000000000 */
[----:B------:R-:W-:-:S04]  /*0570*/  FFMA R20, R20, -R7, R31 ;  /* 0x8000000714147223 */ /* 0x000fc8000000001f */
[----:B------:R-:W-:Y:S01]  /*0580*/  FMUL R17, R17, R20 ;  /* 0x0000001411117220 */ /* 0x000fe20000400000 */
[----:B------:R-:W-:-:S05]  /*0590*/  FSEL R20, RZ, -24, P0 ;  /* 0xc1c00000ff147808 */ /* 0x000fca0000000000 */
[----:B------:R-:W-:Y:S01]  /*05a0*/  FFMA R20, R19, 1.1920928955078125e-07, R20 ;  /* 0x3400000013147823 */ /* 0x000fe20000000014 */
[----:B------:R-:W-:-:S04]  /*05b0*/  IMAD.MOV.U32 R19, RZ, RZ, 0x3a2c32e4 ;  /* 0x3a2c32e4ff137424 */ /* 0x000fc800078e00ff */
[----:B------:R-:W-:-:S04]  /*05c0*/  FFMA R19, R21, R19, 0.0032181653659790754318 ;  /* 0x3b52e7db15137423 */ /* 0x000fc80000000013 */
[----:B------:R-:W-:-:S04]  /*05d0*/  FFMA R19, R21, R19, 0.018033718690276145935 ;  /* 0x3c93bb7315137423 */ /* 0x000fc80000000013 */
[----:B------:R-:W-:-:S04]  /*05e0*/  FFMA R19, R21, R19, 0.12022458761930465698 ;  /* 0x3df6384f15137423 */ /* 0x000fc80000000013 */
[----:B------:R-:W-:Y:S01]  /*05f0*/  FMUL R21, R21, R19 ;  /* 0x0000001315157220 */ /* 0x000fe20000400000 */
[----:B------:R-:W-:-:S03]  /*0600*/  FFMA R19, R7, 1.4426950216293334961, R20 ;  /* 0x3fb8aa3b07137823 */ /* 0x000fc60000000014 */
[----:B------:R-:W-:Y:S01]  /*0610*/  FMUL R31, R21, 3 ;  /* 0x40400000151f7820 */ /* 0x000fe20000400000 */
[----:B------:R-:W-:-:S04]  /*0620*/  FADD R20, R20, -R19 ;  /* 0x8000001314147221 */ /* 0x000fc80000000000 */
[----:B------:R-:W-:-:S04]  /*0630*/  FFMA R20, R7, 1.4426950216293334961, R20 ;  /* 0x3fb8aa3b07147823 */ /* 0x000fc80000000014 */
[----:B------:R-:W-:-:S04]  /*0640*/  FFMA R20, R17, 1.4426950216293334961, R20 ;  /* 0x3fb8aa3b11147823 */ /* 0x000fc80000000014 */
[----:B------:R-:W-:-:S04]  /*0650*/  FFMA R20, R7, 1.9251366722983220825e-08, R20 ;  /* 0x32a55e3407147823 */ /* 0x000fc80000000014 */
[----:B------:R-:W-:-:S04]  /*0660*/  FFMA R20, R17, R31, R20 ;  /* 0x0000001f11147223 */ /* 0x000fc80000000014 */
[----:B------:R-:W-:-:S04]  /*0670*/  FFMA R20, R7, R21, R20 ;  /* 0x0000001507147223 */ /* 0x000fc80000000014 */
[----:B------:R-:W-:-:S04]  /*0680*/  FADD R17, R19, R20 ;  /* 0x0000001413117221 */ /* 0x000fc80000000000 */
[----:B------:R-:W-:Y:S01]  /*0690*/  FADD R19, -R19, R17 ;  /* 0x0000001113137221 */ /* 0x000fe20000000100 */
[----:B------:R-:W-:-:S03]  /*06a0*/  FMUL R7, R17, 1 ;  /* 0x3f80000011077820 */ /* 0x000fc60000400000 */
[----:B------:R-:W-:Y:S01]  /*06b0*/  FADD R19, R20, -R19 ;  /* 0x8000001314137221 */ /* 0x000fe20000000000 */
[----:B------:R-:W-:Y:S01]  /*06c0*/  FADD R17, R17, -R7 ;  /* 0x8000000711117221 */ /* 0x000fe20000000000 */
[----:B------:R-:W0:Y:S01]  /*06d0*/  FRND R20, R7 ;  /* 0x0000000700147307 */ /* 0x000e220000201000 */
[----:B------:R-:W-:Y:S02]  /*06e0*/  FSETP.GT.AND P1, PT, |R7|, 152, PT ;  /* 0x431800000700780b */ /* 0x000fe40003f24200 */
[----:B------:R-:W-:Y:S01]  /*06f0*/  FADD R17, R19, R17 ;  /* 0x0000001113117221 */ /* 0x000fe20000000000 */
[C---:B------:R-:W-:Y:S01]  /*0700*/  FSETP.GEU.AND P0, PT, R7.reuse, RZ, PT ;  /* 0x000000ff0700720b */ /* 0x040fe20003f0e000 */
[----:B0-----:R-:W-:Y:S01]  /*0710*/  FADD R19, R7, -R20 ;  /* 0x8000001407137221 */ /* 0x001fe20000000000 */
[----:B------:R-:W-:-:S03]  /*0720*/  FSETP.GT.AND P2, PT, R20, RZ, PT ;  /* 0x000000ff1400720b */ /* 0x000fc60003f44000 */
[----:B------:R-:W-:Y:S01]  /*0730*/  FADD R17, R17, R19 ;  /* 0x0000001311117221 */ /* 0x000fe20000000000 */
[----:B------:R-:W-:-:S05]  /*0740*/  HFMA2 R19, -RZ, RZ, 0.64013671875, -15.109375 ;  /* 0x391fcb8eff137431 */ /* 0x000fca00000001ff */
[----:B------:R-:W-:-:S04]  /*0750*/  FFMA R19, R17, R19, 0.0013391353422775864601 ;  /* 0x3aaf85ed11137423 */ /* 0x000fc80000000013 */
[----:B------:R-:W-:-:S04]  /*0760*/  FFMA R19, R17, R19, 0.0096188392490148544312 ;  /* 0x3c1d985611137423 */ /* 0x000fc80000000013 */
[----:B------:R-:W-:-:S04]  /*0770*/  FFMA R19, R17, R19, 0.055503588169813156128 ;  /* 0x3d6357bb11137423 */ /* 0x000fc80000000013 */
[C---:B------:R-:W-:Y:S02]  /*0780*/  FFMA R20, R17.reuse, R19, 0.24022644758224487305 ;  /* 0x3e75fdec11147423 */ /* 0x040fe40000000013 */
[----:B------:R-:W0:Y:S02]  /*0790*/  F2I.NTZ R19, R7 ;  /* 0x0000000700137305 */ /* 0x000e240000203100 */
[----:B------:R-:W-:-:S04]  /*07a0*/  FFMA R20, R17, R20, 0.69314718246459960938 ;  /* 0x3f31721811147423 */ /* 0x000fc80000000014 */
[----:B------:R-:W-:Y:S01]  /*07b0*/  FFMA R20, R17, R20, 1 ;  /* 0x3f80000011147423 */ /* 0x000fe20000000014 */
[----:B------:R-:W-:Y:S02]  /*07c0*/  SEL R17, RZ, 0x83000000, P2 ;  /* 0x83000000ff117807 */ /* 0x000fe40001000000 */
[----:B------:R-:W-:Y:S02]  /*07d0*/  FSETP.NEU.AND P2, PT, R6, 1, PT ;  /* 0x3f8000000600780b */ /* 0x000fe40003f4d000 */
[----:B------:R-:W-:Y:S01]  /*07e0*/  IADD3 R21, PT, PT, R17, 0x7f000000, RZ ;  /* 0x7f00000011157810 */ /* 0x000fe20007ffe0ff */
[----:B0-----:R-:W-:-:S04]  /*07f0*/  IMAD R19, R19, 0x800000, -R17 ;  /* 0x0080000013137824 */ /* 0x001fc800078e0a11 */
[----:B------:R-:W-:Y:S01]  /*0800*/  FMUL R20, R20, R21 ;  /* 0x0000001514147220 */ /* 0x000fe20000400000 */
[----:B------:R-:W-:-:S03]  /*0810*/  MOV R17, 0x3f800000 ;  /* 0x3f80000000117802 */ /* 0x000fc60000000f00 */
[----:B------:R-:W-:Y:S01]  /*0820*/  FMUL R19, R20, R19 ;  /* 0x0000001314137220 */ /* 0x000fe20000400000 */
[----:B------:R-:W-:Y:S01]  /*0830*/  @P1 FSEL R19, RZ, +INF , !P0 ;  /* 0x7f800000ff131808 */ /* 0x000fe20004000000 */
[----:B------:R-:W-:Y:S06]  /*0840*/  @!P2 BRA `(.L_x_20) ;  /* 0x000000000028a947 */ /* 0x000fec0003800000 */
[----:B------:R-:W-:-:S13]  /*0850*/  FSETP.NAN.AND P0, PT, |R6|, |R6|, PT ;  /* 0x400000060600720b */ /* 0x000fda0003f08200 */
[----:B------:R-:W-:Y:S01]  /*0860*/  @P0 FADD R17, R6, 1 ;  /* 0x3f80000006110421 */ /* 0x000fe20000000000 */
[----:B------:R-:W-:Y:S06]  /*0870*/  @P0 BRA `(.L_x_20) ;  /* 0x00000000001c0947 */ /* 0x000fec0003800000 */
[----:B------:R-:W-:-:S04]  /*0880*/  FSETP.NEU.AND P0, PT, |R6|, +INF , PT ;  /* 0x7f8000000600780b */ /* 0x000fc80003f0d200 */
[----:B------:R-:W-:-:S13]  /*0890*/  FSETP.NEU.AND P0, PT, R6, RZ, P0 ;  /* 0x000000ff0600720b */ /* 0x000fda000070d000 */
[----:B------:R-:W-:Y:S01]  /*08a0*/  @!P0 FADD R17, R6, R6 ;  /* 0x0000000606118221 */ /* 0x000fe20000000000 */
[----:B------:R-:W-:Y:S06]  /*08b0*/  @!P0 BRA `(.L_x_20) ;  /* 0x00000000000c8947 */ /* 0x000fec0003800000 */
[----:B------:R-:W-:Y:S02]  /*08c0*/  FSETP.GEU.AND P0, PT, R6, RZ, PT ;  /* 0x000000ff0600720b */ /* 0x000fe40003f0e000 */
[----:B------:R-:W-:-:S11]  /*08d0*/  MOV R17, R19 ;  /* 0x0000001300117202 */ /* 0x000fd60000000f00 */
[----:B------:R-:W-:-:S07]  /*08e0*/  @!P0 FADD R17, -R19, -RZ ;  /* 0x800000ff13118221 */ /* 0x000fce0000000100 */
.L_x_20:
[----:B------:R-:W-:Y:S05]  /*08f0*/  BSYNC.RECONVERGENT B1 ;  /* 0x0000000000017941 */ /* 0x000fea0003800200 */
.L_x_19:
[----:B------:R-:W-:Y:S01]  /*0900*/  VIADD R6, R18, 0x1800000 ;  /* 0x0180000012067836 */ /* 0x000fe20000000000 */
[----:B------:R-:W-:Y:S04]  /*0910*/  BSSY.RECONVERGENT B1, `(.L_x_21) ;  /* 0x000000c000017945 */ /* 0x000fe80003800200 */
[----:B------:R-:W-:-:S04]  /*0920*/  LOP3.LUT R6, R6, 0x7f800000, RZ, 0xc0, !PT ;  /* 0x7f80000006067812 */ /* 0x000fc800078ec0ff */
[----:B------:R-:W-:-:S13]  /*0930*/  ISETP.GT.U32.AND P0, PT, R6, 0x1ffffff, PT ;  /* 0x01ffffff0600780c */ /* 0x000fda0003f04070 */
[----:B------:R-:W-:Y:S05]  /*0940*/  @P0 BRA `(.L_x_22) ;  /* 0x0000000000100947 */ /* 0x000fea0003800000 */
[----:B------:R-:W-:-:S07]  /*0950*/  MOV R19, 0x970 ;  /* 0x0000097000137802 */ /* 0x000fce0000000f00 */
[----:B------:R-:W-:Y:S05]  /*0960*/  CALL.REL.NOINC `($__internal_1_$__cuda_sm20_rcp_rn_f32_slowpath) ;  /* 0x0000001000a87944 */ /* 0x000fea0003c00000 */
[----:B------:R-:W-:Y:S01]  /*0970*/  MOV R6, R31 ;  /* 0x0000001f00067202 */ /* 0x000fe20000000f00 */
[----:B------:R-:W-:Y:S06]  /*0980*/  BRA `(.L_x_23) ;  /* 0x0000000000107947 */ /* 0x000fec0003800000 */
.L_x_22:
[----:B------:R-:W0:Y:S02]  /*0990*/  MUFU.RCP R7, R18 ;  /* 0x0000001200077308 */ /* 0x000e240000001000 */
[----:B0-----:R-:W-:-:S04]  /*09a0*/  FFMA R6, R18, R7, -1 ;  /* 0xbf80000012067423 */ /* 0x001fc80000000007 */
[----:B------:R-:W-:-:S04]  /*09b0*/  FADD.FTZ R6, -R6, -RZ ;  /* 0x800000ff06067221 */ /* 0x000fc80000010100 */
[----:B------:R-:W-:-:S07]  /*09c0*/  FFMA R6, R7, R6, R7 ;  /* 0x0000000607067223 */ /* 0x000fce0000000007 */
.L_x_23:
[----:B------:R-:W-:Y:S05]  /*09d0*/  BSYNC.RECONVERGENT B1 ;  /* 0x0000000000017941 */ /* 0x000fea0003800200 */
.L_x_21:
[C---:B------:R-:W-:Y:S01]  /*09e0*/  FMUL R7, |R6|.reuse, 16777216 ;  /* 0x4b80000006077820 */ /* 0x040fe20000400200 */
[----:B------:R-:W-:Y:S01]  /*09f0*/  FSETP.GEU.AND P0, PT, |R6|, 1.175494350822287508e-38, PT ;  /* 0x008000000600780b */ /* 0x000fe20003f0e200 */
[----:B------:R-:W-:Y:S03]  /*0a00*/  BSSY.RECONVERGENT B1, `(.L_x_24) ;  /* 0x0000046000017945 */ /* 0x000fe60003800200 */
[----:B------:R-:W-:-:S04]  /*0a10*/  FSEL R18, R7, |R6|, !P0 ;  /* 0x4000000607127208 */ /* 0x000fc80004000000 */
[----:B------:R-:W-:-:S04]  /*0a20*/  IADD3 R19, PT, PT, R18, -0x3f3504f3, RZ ;  /* 0xc0cafb0d12137810 */ /* 0x000fc80007ffe0ff */
[----:B------:R-:W-:-:S05]  /*0a30*/  LOP3.LUT R19, R19, 0xff800000, RZ, 0xc0, !PT ;  /* 0xff80000013137812 */ /* 0x000fca00078ec0ff */
[----:B------:R-:W-:Y:S01]  /*0a40*/  IMAD.IADD R7, R18, 0x1, -R19 ;  /* 0x0000000112077824 */ /* 0x000fe200078e0a13 */
        /* <DEDUP_REMOVED lines=9> */
[----:B------:R-:W-:Y:S01]  /*0ae0*/  FFMA R31, R20, -R7, R31 ;  /* 0x80000007141f7223 */ /* 0x000fe2000000001f */
[----:B------:R-:W-:-:S03]  /*0af0*/  FSEL R20, RZ, -24, P0 ;  /* 0xc1c00000ff147808 */ /* 0x000fc60000000000 */
[----:B------:R-:W-:Y:S02]  /*0b00*/  FMUL R18, R18, R31 ;  /* 0x0000001f12127220 */ /* 0x000fe40000400000 */
[----:B------:R-:W-:Y:S01]  /*0b10*/  FFMA R20, R19, 1.1920928955078125e-07, R20 ;  /* 0x3400000013147823 */ /* 0x000fe20000000014 */
[----:B------:R-:W-:-:S05]  /*0b20*/  HFMA2 R19, -RZ, RZ, 0.771484375, 0.21533203125 ;  /* 0x3a2c32e4ff137431 */ /* 0x000fca00000001ff */
[----:B------:R-:W-:-:S04]  /*0b30*/  FFMA R19, R21, R19, 0.0032181653659790754318 ;  /* 0x3b52e7db15137423 */ /* 0x000fc80000000013 */
[----:B------:R-:W-:-:S04]  /*0b40*/  FFMA R19, R21, R19, 0.018033718690276145935 ;  /* 0x3c93bb7315137423 */ /* 0x000fc80000000013 */
[----:B------:R-:W-:-:S04]  /*0b50*/  FFMA R19, R21, R19, 0.12022458761930465698 ;  /* 0x3df6384f15137423 */ /* 0x000fc80000000013 */
[----:B------:R-:W-:Y:S01]  /*0b60*/  FMUL R21, R21, R19 ;  /* 0x0000001315157220 */ /* 0x000fe20000400000 */
[----:B------:R-:W-:-:S04]  /*0b70*/  FFMA R19, R7, 1.4426950216293334961, R20 ;  /* 0x3fb8aa3b07137823 */ /* 0x000fc80000000014 */
[----:B------:R-:W-:-:S04]  /*0b80*/  FADD R20, R20, -R19 ;  /* 0x8000001314147221 */ /* 0x000fc80000000000 */
[----:B------:R-:W-:-:S04]  /*0b90*/  FFMA R31, R7, 1.4426950216293334961, R20 ;  /* 0x3fb8aa3b071f7823 */ /* 0x000fc80000000014 */
[----:B------:R-:W-:-:S04]  /*0ba0*/  FFMA R20, R18, 1.4426950216293334961, R31 ;  /* 0x3fb8aa3b12147823 */ /* 0x000fc8000000001f */
[----:B------:R-:W-:Y:S01]  /*0bb0*/  FFMA R31, R7, 1.9251366722983220825e-08, R20 ;  /* 0x32a55e34071f7823 */ /* 0x000fe20000000014 */
[----:B------:R-:W-:-:S04]  /*0bc0*/  FMUL R20, R21, 3 ;  /* 0x4040000015147820 */ /* 0x000fc80000400000 */
[----:B------:R-:W-:-:S04]  /*0bd0*/  FFMA R20, R18, R20, R31 ;  /* 0x0000001412147223 */ /* 0x000fc8000000001f */
[----:B------:R-:W-:-:S04]  /*0be0*/  FFMA R20, R7, R21, R20 ;  /* 0x0000001507147223 */ /* 0x000fc80000000014 */
[----:B------:R-:W-:-:S04]  /*0bf0*/  FADD R21, R19, R20 ;  /* 0x0000001413157221 */ /* 0x000fc80000000000 */
[----:B------:R-:W-:Y:S01]  /*0c00*/  FMUL R7, R21, 5 ;  /* 0x40a0000015077820 */ /* 0x000fe20000400000 */
[----:B------:R-:W-:-:S03]  /*0c10*/  FADD R19, -R19, R21 ;  /* 0x0000001513137221 */ /* 0x000fc60000000100 */
[----:B------:R-:W0:Y:S01]  /*0c20*/  FRND R18, R7 ;  /* 0x0000000700127307 */ /* 0x000e220000201000 */
[----:B------:R-:W-:Y:S01]  /*0c30*/  FADD R19, R20, -R19 ;  /* 0x8000001314137221 */ /* 0x000fe20000000000 */
[----:B------:R-:W-:Y:S01]  /*0c40*/  FFMA R20, R21, 5, -R7 ;  /* 0x40a0000015147823 */ /* 0x000fe20000000807 */
[C---:B------:R-:W-:Y:S02]  /*0c50*/  FSETP.GT.AND P1, PT, |R7|.reuse, 152, PT ;  /* 0x431800000700780b */ /* 0x040fe40003f24200 */
[----:B------:R-:W-:Y:S01]  /*0c60*/  FSETP.GEU.AND P0, PT, R7, RZ, PT ;  /* 0x000000ff0700720b */ /* 0x000fe20003f0e000 */
[----:B------:R-:W-:Y:S01]  /*0c70*/  FFMA R19, R19, 5, R20 ;  /* 0x40a0000013137823 */ /* 0x000fe20000000014 */
[----:B0-----:R-:W-:Y:S01]  /*0c80*/  FADD R20, R7, -R18 ;  /* 0x8000001207147221 */ /* 0x001fe20000000000 */
[----:B------:R-:W-:Y:S02]  /*0c90*/  FSETP.GT.AND P2, PT, R18, RZ, PT ;  /* 0x000000ff1200720b */ /* 0x000fe40003f44000 */
[----:B------:R-:W0:Y:S01]  /*0ca0*/  F2I.NTZ R18, R7 ;  /* 0x0000000700127305 */ /* 0x000e220000203100 */
[----:B------:R-:W-:Y:S01]  /*0cb0*/  FADD R19, R19, R20 ;  /* 0x0000001413137221 */ /* 0x000fe20000000000 */
[----:B------:R-:W-:-:S05]  /*0cc0*/  MOV R20, 0x391fcb8e ;  /* 0x391fcb8e00147802 */ /* 0x000fca0000000f00 */
[----:B------:R-:W-:-:S04]  /*0cd0*/  FFMA R20, R19, R20, 0.0013391353422775864601 ;  /* 0x3aaf85ed13147423 */ /* 0x000fc80000000014 */
[----:B------:R-:W-:-:S04]  /*0ce0*/  FFMA R20, R19, R20, 0.0096188392490148544312 ;  /* 0x3c1d985613147423 */ /* 0x000fc80000000014 */
[----:B------:R-:W-:-:S04]  /*0cf0*/  FFMA R20, R19, R20, 0.055503588169813156128 ;  /* 0x3d6357bb13147423 */ /* 0x000fc80000000014 */
[----:B------:R-:W-:-:S04]  /*0d00*/  FFMA R20, R19, R20, 0.24022644758224487305 ;  /* 0x3e75fdec13147423 */ /* 0x000fc80000000014 */
[----:B------:R-:W-:-:S04]  /*0d10*/  FFMA R20, R19, R20, 0.69314718246459960938 ;  /* 0x3f31721813147423 */ /* 0x000fc80000000014 */
[----:B------:R-:W-:Y:S01]  /*0d20*/  FFMA R20, R19, R20, 1 ;  /* 0x3f80000013147423 */ /* 0x000fe20000000014 */
[----:B------:R-:W-:Y:S02]  /*0d30*/  SEL R19, RZ, 0x83000000, P2 ;  /* 0x83000000ff137807 */ /* 0x000fe40001000000 */
[----:B------:R-:W-:-:S03]  /*0d40*/  FSETP.NEU.AND P2, PT, R6, 1, PT ;  /* 0x3f8000000600780b */ /* 0x000fc60003f4d000 */
[----:B------:R-:W-:Y:S01]  /*0d50*/  VIADD R21, R19, 0x7f000000 ;  /* 0x7f00000013157836 */ /* 0x000fe20000000000 */
[----:B0-----:R-:W-:Y:S01]  /*0d60*/  LEA R19, R18, -R19, 0x17 ;  /* 0x8000001312137211 */ /* 0x001fe200078eb8ff */
[----:B------:R-:W-:Y:S02]  /*0d70*/  HFMA2 R18, -RZ, RZ, 1.875, 0 ;  /* 0x3f800000ff127431 */ /* 0x000fe400000001ff */
[----:B------:R-:W-:-:S04]  /*0d80*/  FMUL R20, R20, R21 ;  /* 0x0000001514147220 */ /* 0x000fc80000400000 */
        /* <DEDUP_REMOVED lines=10> */
[----:B------:R-:W-:Y:S01]  /*0e30*/  FSETP.GEU.AND P0, PT, R6, RZ, PT ;  /* 0x000000ff0600720b */ /* 0x000fe20003f0e000 */
[----:B------:R-:W-:-:S12]  /*0e40*/  IMAD.MOV.U32 R18, RZ, RZ, R19 ;  /* 0x000000ffff127224 */ /* 0x000fd800078e0013 */
[----:B------:R-:W-:-:S07]  /*0e50*/  @!P0 FADD R18, -R19, -RZ ;  /* 0x800000ff13128221 */ /* 0x000fce0000000100 */
.L_x_25:
[----:B------:R-:W-:Y:S05]  /*0e60*/  BSYNC.RECONVERGENT B1 ;  /* 0x0000000000017941 */ /* 0x000fea0003800200 */
.L_x_24:
[----:B------:R-:W-:-:S07]  /*0e70*/  FMUL R17, R18, R17 ;  /* 0x0000001112117220 */ /* 0x000fce0000400000 */
.L_x_18:
[----:B------:R-:W-:Y:S05]  /*0e80*/  BSYNC.RECONVERGENT B0 ;  /* 0x0000000000007941 */ /* 0x000fea0003800200 */
.L_x_17:
[----:B------:R-:W-:Y:S01]  /*0e90*/  MOV R6, R11 ;  /* 0x0000000b00067202 */ /* 0x000fe20000000f00 */
[----:B------:R-:W-:Y:S01]  /*0ea0*/  UIADD3 UR4, UPT, UPT, UR4, 0x1, URZ ;  /* 0x0000000104047890 */ /* 0x000fe2000fffe0ff */
[----:B------:R-:W-:Y:S01]  /*0eb0*/  MOV R7, R10 ;  /* 0x0000000a00077202 */ /* 0x000fe20000000f00 */
[----:B------:R-:W-:Y:S01]  /*0ec0*/  FADD R12, R17, R12 ;  /* 0x0000000c110c7221 */ /* 0x000fe20000000000 */
[----:B------:R-:W-:Y:S01]  /*0ed0*/  IADD3 R14, P1, PT, R14, 0x4, RZ ;  /* 0x000000040e0e7810 */ /* 0x000fe20007f3e0ff */
[----:B------:R-:W-:Y:S01]  /*0ee0*/  UISETP.NE.AND UP0, UPT, UR4, 0x18, UPT ;  /* 0x000000180400788c */ /* 0x000fe2000bf05270 */
[----:B------:R-:W-:Y:S01]  /*0ef0*/  IADD3 R9, P2, PT, R9, 0x4, RZ ;  /* 0x0000000409097810 */ /* 0x000fe20007f5e0ff */
[----:B------:R0:W-:Y:S01]  /*0f00*/  STG.E desc[UR10][R6.64], R17 ;  /* 0x0000001106007986 */ /* 0x0001e2000c10190a */
[----:B------:R-:W-:Y:S01]  /*0f10*/  IADD3 R11, P0, PT, R11, 0x4, RZ ;  /* 0x000000040b0b7810 */ /* 0x000fe20007f1e0ff */
[----:B------:R-:W-:Y:S01]  /*0f20*/  IMAD.X R15, RZ, RZ, R15, P1 ;  /* 0x000000ffff0f7224 */ /* 0x000fe200008e060f */
[----:B------:R-:W-:Y:S01]  /*0f30*/  IADD3.X R8, PT, PT, RZ, R8, RZ, P2, !PT ;  /* 0x00000008ff087210 */ /* 0x000fe200017fe4ff */
[----:B------:R-:W-:Y:S01]  /*0f40*/  UIADD3 UR6, UPT, UPT, UR6, 0x1, URZ ;  /* 0x0000000106067890 */ /* 0x000fe2000fffe0ff */
[----:B------:R-:W-:-:S02]  /*0f50*/  IADD3.X R10, PT, PT, RZ, R10, RZ, P0, !PT ;  /* 0x0000000aff0a7210 */ /* 0x000fc400007fe4ff */
[----:B------:R-:W-:Y:S09]  /*0f60*/  BRA.U UP0, `(.L_x_26) ;  /* 0xfffffff5000c7547 */ /* 0x000ff2000b83ffff */
[----:B------:R-:W2:Y:S01]  /*0f70*/  LDG.E R9, desc[UR10][R2.64] ;  /* 0x0000000a02097981 */ /* 0x000ea2000c1e1900 */
[----:B0-----:R-:W-:Y:S01]  /*0f80*/  SHF.R.U32.HI R6, RZ, 0x2, R13 ;  /* 0x00000002ff067819 */ /* 0x001fe2000001160d */
[----:B------:R-:W-:Y:S01]  /*0f90*/  IMAD.SHL.U32 R8, R23, 0x10, RZ ;  /* 0x0000001017087824 */ /* 0x000fe200078e00ff */
[----:B------:R-:W-:Y:S01]  /*0fa0*/  IADD3 R16, PT, PT, R16, 0x587c5, RZ ;  /* 0x000587c510107810 */ /* 0x000fe20007ffe0ff */
[----:B------:R-:W-:Y:S01]  /*0fb0*/  BSSY.RECONVERGENT B0, `(.L_x_27) ;  /* 0x0000081000007945 */ /* 0x000fe20003800200 */
[----:B------:R-:W-:-:S04]  /*0fc0*/  LOP3.LUT R6, R6, R13, RZ, 0x3c, !PT ;  /* 0x0000000d06067212 */ /* 0x000fc800078e3cff */
[----:B------:R-:W-:-:S04]  /*0fd0*/  SHF.L.U32 R7, R6, 0x1, RZ ;  /* 0x0000000106077819 */ /* 0x000fc800000006ff */
[----:B------:R-:W-:-:S04]  /*0fe0*/  LOP3.LUT R7, R23, R8, R7, 0x96, !PT ;  /* 0x0000000817077212 */ /* 0x000fc800078e9607 */
[----:B------:R-:W-:Y:S01]  /*0ff0*/  LOP3.LUT R31, R7, R6, RZ, 0x3c, !PT ;  /* 0x00000006071f7212 */ /* 0x000fe200078e3cff */
[----:B------:R-:W-:-:S04]  /*1000*/  HFMA2 R7, -RZ, RZ, 0.1171875, 0 ;  /* 0x2f800000ff077431 */ /* 0x000fc800000001ff */
[----:B------:R-:W-:-:S05]  /*1010*/  IMAD.IADD R6, R31, 0x1, R16 ;  /* 0x000000011f067824 */ /* 0x000fca00078e0210 */
[----:B------:R-:W-:-:S05]  /*1020*/  I2FP.F32.U32 R6, R6 ;  /* 0x0000000600067245 */ /* 0x000fca0000201000 */
[----:B------:R-:W-:Y:S01]  /*1030*/  FFMA R7, R6, R7, 1.1641532182693481445e-10 ;  /* 0x2f00000006077423 */ /* 0x000fe20000000007 */
[----:B------:R-:W-:-:S03]  /*1040*/  MOV R6, RZ ;  /* 0x000000ff00067202 */ /* 0x000fc60000000f00 */
[----:B------:R-:W-:-:S05]  /*1050*/  FMUL R12, R12, R7 ;  /* 0x000000070c0c7220 */ /* 0x000fca0000400000 */
[----:B--2---:R-:W-:-:S13]  /*1060*/  FSETP.GE.AND P0, PT, R9, R12, PT ;  /* 0x0000000c0900720b */ /* 0x004fda0003f06000 */
[----:B------:R-:W-:Y:S05]  /*1070*/  @P0 BRA `(.L_x_28) ;  /* 0x0000000400d00947 */ /* 0x000fea0003800000 */
[----:B------:R-:W2:Y:S01]  /*1080*/  LDG.E R6, desc[UR10][R2.64+0x4] ;  /* 0x0000040a02067981 */ /* 0x000ea2000c1e1900 */
[----:B------:R-:W-:-:S04]  /*1090*/  FADD R9, RZ, R9 ;  /* 0x00000009ff097221 */ /* 0x000fc80000000000 */
[----:B--2---:R-:W-:Y:S01]  /*10a0*/  FADD R9, R9, R6 ;  /* 0x0000000609097221 */ /* 0x004fe20000000000 */
[----:B------:R-:W-:-:S04]  /*10b0*/  IMAD.MOV.U32 R6, RZ, RZ, 0x1 ;  /* 0x00000001ff067424 */ /* 0x000fc800078e00ff */
[----:B------:R-:W-:-:S13]  /*10c0*/  FSETP.GE.AND P0, PT, R9, R12, PT ;  /* 0x0000000c0900720b */ /* 0x000fda0003f06000 */
[----:B------:R-:W-:Y:S05]  /*10d0*/  @P0 BRA `(.L_x_28) ;  /* 0x0000000400b80947 */ /* 0x000fea0003800000 */
[----:B------:R-:W2:Y:S02]  /*10e0*/  LDG.E R6, desc[UR10][R2.64+0x8] ;  /* 0x0000080a02067981 */ /* 0x000ea4000c1e1900 */
[----:B--2---:R-:W-:Y:S01]  /*10f0*/  FADD R9, R9, R6 ;  /* 0x0000000609097221 */ /* 0x004fe20000000000 */
[----:B------:R-:W-:-:S04]  /*1100*/  HFMA2 R6, -RZ, RZ, 0, 1.1920928955078125e-07 ;  /* 0x00000002ff067431 */ /* 0x000fc800000001ff */
[----:B------:R-:W-:-:S13]  /*1110*/  FSETP.GE.AND P0, PT, R9, R12, PT ;  /* 0x0000000c0900720b */ /* 0x000fda0003f06000 */
[----:B------:R-:W-:Y:S05]  /*1120*/  @P0 BRA `(.L_x_28) ;  /* 0x0000000400a40947 */ /* 0x000fea0003800000 */
[----:B------:R-:W2:Y:S02]  /*1130*/  LDG.E R6, desc[UR10][R2.64+0xc] ;  /* 0x00000c0a02067981 */ /* 0x000ea4000c1e1900 */
[----:B--2---:R-:W-:Y:S01]  /*1140*/  FADD R9, R9, R6 ;  /* 0x0000000609097221 */ /* 0x004fe20000000000 */
[----:B------:R-:W-:-:S04]  /*1150*/  MOV R6, 0x3 ;  /* 0x0000000300067802 */ /* 0x000fc80000000f00 */
[----:B------:R-:W-:-:S13]  /*1160*/  FSETP.GE.AND P0, PT, R9, R12, PT ;  /* 0x0000000c0900720b */ /* 0x000fda0003f06000 */
[----:B------:R-:W-:Y:S05]  /*1170*/  @P0 BRA `(.L_x_28) ;  /* 0x0000000400900947 */ /* 0x000fea0003800000 */
[----:B------:R-:W2:Y:S02]  /*1180*/  LDG.E R6, desc[UR10][R2.64+0x10] ;  /* 0x0000100a02067981 */ /* 0x000ea4000c1e1900 */
[----:B--2---:R-:W-:Y:S01]  /*1190*/  FADD R9, R9, R6 ;  /* 0x0000000609097221 */ /* 0x004fe20000000000 */
[----:B------:R-:W-:-:S04]  /*11a0*/  IMAD.MOV.U32 R6, RZ, RZ, 0x4 ;  /* 0x00000004ff067424 */ /* 0x000fc800078e00ff */
        /* <DEDUP_REMOVED lines=9> */
[----:B------:R-:W-:-:S04]  /*1240*/  HFMA2 R6, -RZ, RZ, 0, 3.5762786865234375e-07 ;  /* 0x00000006ff067431 */ /* 0x000fc800000001ff */
        /* <DEDUP_REMOVED lines=19> */
[----:B------:R-:W-:-:S04]  /*1380*/  HFMA2 R6, -RZ, RZ, 0, 5.9604644775390625e-07 ;  /* 0x0000000aff067431 */ /* 0x000fc800000001ff */
        /* <DEDUP_REMOVED lines=19> */
[----:B------:R-:W-:-:S04]  /*14c0*/  HFMA2 R6, -RZ, RZ, 0, 8.3446502685546875e-07 ;  /* 0x0000000eff067431 */ /* 0x000fc800000001ff */
        /* <DEDUP_REMOVED lines=19> */
[----:B------:R-:W-:-:S04]  /*1600*/  HFMA2 R6, -RZ, RZ, 0, 1.07288360595703125e-06 ;  /* 0x00000012ff067431 */ /* 0x000fc800000001ff */
        /* <DEDUP_REMOVED lines=19> */
[----:B------:R-:W-:-:S04]  /*1740*/  HFMA2 R6, -RZ, RZ, 0, 1.31130218505859375e-06 ;  /* 0x00000016ff067431 */ /* 0x000fc800000001ff */
[----:B------:R-:W-:-:S13]  /*1750*/  FSETP.GE.AND P0, PT, R9, R12, PT ;  /* 0x0000000c0900720b */ /* 0x000fda0003f06000 */
[----:B------:R-:W-:Y:S05]  /*1760*/  @P0 BRA `(.L_x_28) ;  /* 0x0000000000140947 */ /* 0x000fea0003800000 */
[----:B------:R-:W2:Y:S02]  /*1770*/  LDG.E R6, desc[UR10][R2.64+0x5c] ;  /* 0x00005c0a02067981 */ /* 0x000ea4000c1e1900 */
[----:B--2---:R-:W-:Y:S01]  /*1780*/  FADD R9, R9, R6 ;  /* 0x0000000609097221 */ /* 0x004fe20000000000 */
[----:B------:R-:W-:-:S04]  /*1790*/  MOV R6, 0x17 ;  /* 0x0000001700067802 */ /* 0x000fc80000000f00 */
[----:B------:R-:W-:-:S13]  /*17a0*/  FSETP.GE.AND P0, PT, R9, R12, PT ;  /* 0x0000000c0900720b */ /* 0x000fda0003f06000 */
[----:B------:R-:W-:-:S07]  /*17b0*/  @!P0 IMAD.MOV.U32 R6, RZ, RZ, -0x1 ;  /* 0xffffffffff068424 */ /* 0x000fce00078e00ff */
.L_x_28:
[----:B------:R-:W-:Y:S05]  /*17c0*/  BSYNC.RECONVERGENT B0 ;  /* 0x0000000000007941 */ /* 0x000fea0003800200 */
.L_x_27:
[----:B------:R-:W-:-:S06]  /*17d0*/  IMAD.WIDE R4, R6, 0x4, R4 ;  /* 0x0000000406047825 */ /* 0x000fcc00078e0204 */
[----:B------:R0:W2:Y:S01]  /*17e0*/  LDG.E R4, desc[UR10][R4.64] ;  /* 0x0000000a04047981 */ /* 0x0000a2000c1e1900 */
[----:B------:R-:W-:Y:S01]  /*17f0*/  ULEA UR4, UR8, UR5, 0x2 ;  /* 0x0000000508047291 */ /* 0x000fe2000f8e10ff */
[----:B------:R-:W-:Y:S01]  /*1800*/  MOV R7, 0x1 ;  /* 0x0000000100077802 */ /* 0x000fe20000000f00 */
[----:B------:R-:W-:-:S04]  /*1810*/  UIADD3 UR8, UPT, UPT, UR8, 0x1, URZ ;  /* 0x0000000108087890 */ /* 0x000fc8000fffe0ff */
[----:B------:R-:W-:Y:S01]  /*1820*/  UISETP.NE.AND UP0, UPT, UR8, 0x18, UPT ;  /* 0x000000180800788c */ /* 0x000fe2000bf05270 */
[----:B0-----:R-:W-:Y:S02]  /*1830*/  PRMT R5, R7, 0x7610, R5 ;  /* 0x0000761007057816 */ /* 0x001fe40000000005 */
[----:B------:R0:W-:Y:S01]  /*1840*/  STL [UR4], R6 ;  /* 0x00000006ff007987 */ /* 0x0001e20008100804 */
[----:B------:R-:W-:-:S05]  /*1850*/  IADD3 R7, PT, PT, R1, R6, RZ ;  /* 0x0000000601077210 */ /* 0x000fca0007ffe0ff */
[----:B------:R0:W-:Y:S01]  /*1860*/  STL.U8 [R7], R5 ;  /* 0x0000000507007387 */ /* 0x0001e20000100000 */
[----:B--2---:R-:W-:Y:S01]  /*1870*/  FADD R33, R4, R33 ;  /* 0x0000002104217221 */ /* 0x004fe20000000000 */
[----:B0-----:R-:W-:Y:S06]  /*1880*/  BRA.U UP0, `(.L_x_29) ;  /* 0xffffffe900847547 */ /* 0x001fec000b83ffff */
[----:B------:R-:W0:Y:S01]  /*1890*/  LDC.64 R2, c[0x4][0x40] ;  /* 0x01001000ff027b82 */ /* 0x000e220000000a00 */
[----:B------:R-:W2:Y:S01]  /*18a0*/  LDL.128 R16, [R1+0x30] ;  /* 0x0000300001107983 */ /* 0x000ea20000100c00 */
[----:B------:R-:W-:-:S03]  /*18b0*/  IMAD R9, R32, 0x18, RZ ;  /* 0x0000001820097824 */ /* 0x000fc600078e02ff */
[----:B------:R-:W3:Y:S01]  /*18c0*/  LDL.64 R20, [R1+0x28] ;  /* 0x0000280001147983 */ /* 0x000ee20000100a00 */
[----:B0-----:R-:W-:-:S03]  /*18d0*/  IMAD.WIDE R2, R6, 0x60, R2 ;  /* 0x0000006006027825 */ /* 0x001fc600078e0202 */
[----:B------:R-:W4:Y:S01]  /*18e0*/  LDL.128 R4, [R1+0x40] ;  /* 0x0000400001047983 */ /* 0x000f220000100c00 */
[----:B------:R-:W-:Y:S02]  /*18f0*/  IMAD.WIDE.U32 R12, R36, 0x4, R2 ;  /* 0x00000004240c7825 */ /* 0x000fe400078e0002 */
[----:B------:R-:W0:Y:S04]  /*1900*/  LDC.64 R2, c[0x0][0x380] ;  /* 0x0000e000ff027b82 */ /* 0x000e280000000a00 */
[----:B------:R-:W5:Y:S01]  /*1910*/  LDG.E R12, desc[UR10][R12.64] ;  /* 0x0000000a0c0c7981 */ /* 0x000f62000c1e1900 */
[----:B0-----:R-:W-:-:S03]  /*1920*/  IMAD.WIDE R2, R9, 0x4, R2 ;  /* 0x0000000409027825 */ /* 0x001fc600078e0202 */
[----:B------:R-:W3:Y:S04]  /*1930*/  LDL.128 R8, [R1+0x50] ;  /* 0x0000500001087983 */ /* 0x000ee80000100c00 */
[----:B--2---:R-:W-:Y:S04]  /*1940*/  STG.E desc[UR10][R2.64+0x10], R16 ;  /* 0x0000101002007986 */ /* 0x004fe8000c10190a */
[----:B------:R-:W-:Y:S04]  /*1950*/  STG.E desc[UR10][R2.64+0x14], R17 ;  /* 0x0000141102007986 */ /* 0x000fe8000c10190a */
[----:B------:R-:W-:Y:S04]  /*1960*/  STG.E desc[UR10][R2.64+0x18], R18 ;  /* 0x0000181202007986 */ /* 0x000fe8000c10190a */
[----:B------:R0:W-:Y:S04]  /*1970*/  STG.E desc[UR10][R2.64+0x1c], R19 ;  /* 0x00001c1302007986 */ /* 0x0001e8000c10190a */
[----:B0-----:R-:W2:Y:S04]  /*1980*/  LDL.128 R16, [R1+0x70] ;  /* 0x0000700001107983 */ /* 0x001ea80000100c00 */
[----:B----4-:R0:W-:Y:S01]  /*1990*/  STG.E desc[UR10][R2.64+0x24], R5 ;  /* 0x0000240502007986 */ /* 0x0101e2000c10190a */
[----:B-----5:R-:W-:-:S03]  /*19a0*/  FADD R33, R33, R12 ;  /* 0x0000000c21217221 */ /* 0x020fc60000000000 */
[----:B------:R-:W4:Y:S04]  /*19b0*/  LDL.128 R12, [R1+0x60] ;  /* 0x00006000010c7983 */ /* 0x000f280000100c00 */
[----:B0-----:R-:W5:Y:S04]  /*19c0*/  LDL R5, [R1+0x24] ;  /* 0x0000240001057983 */ /* 0x001f680000100800 */
[----:B------:R0:W-:Y:S02]  /*19d0*/  STG.E desc[UR10][R2.64], R36 ;  /* 0x0000002402007986 */ /* 0x0001e4000c10190a */
[----:B0-----:R-:W0:Y:S01]  /*19e0*/  LDC.64 R36, c[0x0][0x388] ;  /* 0x0000e200ff247b82 */ /* 0x001e220000000a00 */
[C---:B------:R-:W-:Y:S01]  /*19f0*/  FSETP.NEU.AND P0, PT, R33.reuse, RZ, PT ;  /* 0x000000ff2100720b */ /* 0x040fe20003f0d000 */
[----:B------:R1:W-:Y:S03]  /*1a00*/  STG.E desc[UR10][R2.64+0x28], R6 ;  /* 0x0000280602007986 */ /* 0x0003e6000c10190a */
[----:B------:R-:W-:Y:S01]  /*1a10*/  FSEL R33, R33, 100000, P0 ;  /* 0x47c3500021217808 */ /* 0x000fe20000000000 */
[----:B------:R1:W-:Y:S04]  /*1a20*/  STG.E desc[UR10][R2.64+0x2c], R7 ;  /* 0x00002c0702007986 */ /* 0x0003e8000c10190a */
[----:B---3--:R3:W-:Y:S04]  /*1a30*/  STG.E desc[UR10][R2.64+0x30], R8 ;  /* 0x0000300802007986 */ /* 0x0087e8000c10190a */
[----:B------:R0:W-:Y:S01]  /*1a40*/  STG.E desc[UR10][R2.64+0x34], R9 ;  /* 0x0000340902007986 */ /* 0x0001e2000c10190a */
[----:B-1----:R-:W-:-:S02]  /*1a50*/  IADD3 R6, PT, PT, R30, 0x84ba78, RZ ;  /* 0x0084ba781e067810 */ /* 0x002fc40007ffe0ff */
[----:B------:R-:W-:Y:S01]  /*1a60*/  MOV R30, R23 ;  /* 0x00000017001e7202 */ /* 0x000fe20000000f00 */
[----:B------:R-:W-:Y:S01]  /*1a70*/  IMAD.MOV.U32 R7, RZ, RZ, R26 ;  /* 0x000000ffff077224 */ /* 0x000fe200078e001a */
[----:B------:R-:W-:Y:S01]  /*1a80*/  STG.E desc[UR10][R2.64+0x20], R4 ;  /* 0x0000200402007986 */ /* 0x000fe2000c10190a */
[----:B---3--:R-:W-:Y:S01]  /*1a90*/  MOV R8, R27 ;  /* 0x0000001b00087202 */ /* 0x008fe20000000f00 */
[----:B0-----:R-:W-:Y:S01]  /*1aa0*/  IMAD.WIDE R36, R32, 0x4, R36 ;  /* 0x0000000420247825 */ /* 0x001fe200078e0224 */
[----:B------:R-:W-:Y:S01]  /*1ab0*/  MOV R9, R22 ;  /* 0x0000001600097202 */ /* 0x000fe20000000f00 */
[----:B------:R-:W-:Y:S04]  /*1ac0*/  STG.E desc[UR10][R2.64+0x38], R10 ;  /* 0x0000380a02007986 */ /* 0x000fe8000c10190a */
[----:B------:R-:W-:Y:S04]  /*1ad0*/  STG.E desc[UR10][R2.64+0x3c], R11 ;  /* 0x00003c0b02007986 */ /* 0x000fe8000c10190a */
[----:B------:R-:W-:Y:S04]  /*1ae0*/  STG.E desc[UR10][R2.64+0x8], R20 ;  /* 0x0000081402007986 */ /* 0x000fe8000c10190a */
[----:B------:R-:W-:Y:S04]  /*1af0*/  STG.E desc[UR10][R2.64+0xc], R21 ;  /* 0x00000c1502007986 */ /* 0x000fe8000c10190a */
[----:B--2---:R-:W-:Y:S04]  /*1b00*/  STG.E desc[UR10][R2.64+0x50], R16 ;  /* 0x0000501002007986 */ /* 0x004fe8000c10190a */
[----:B------:R-:W-:Y:S04]  /*1b10*/  STG.E desc[UR10][R2.64+0x54], R17 ;  /* 0x0000541102007986 */ /* 0x000fe8000c10190a */
[----:B------:R-:W-:Y:S04]  /*1b20*/  STG.E desc[UR10][R2.64+0x58], R18 ;  /* 0x0000581202007986 */ /* 0x000fe8000c10190a */
[----:B------:R-:W-:Y:S04]  /*1b30*/  STG.E desc[UR10][R2.64+0x5c], R19 ;  /* 0x00005c1302007986 */ /* 0x000fe8000c10190a */
[----:B----4-:R-:W-:Y:S04]  /*1b40*/  STG.E desc[UR10][R2.64+0x40], R12 ;  /* 0x0000400c02007986 */ /* 0x010fe8000c10190a */
[----:B------:R-:W-:Y:S04]  /*1b50*/  STG.E desc[UR10][R2.64+0x44], R13 ;  /* 0x0000440d02007986 */ /* 0x000fe8000c10190a */
[----:B------:R-:W-:Y:S04]  /*1b60*/  STG.E desc[UR10][R2.64+0x48], R14 ;  /* 0x0000480e02007986 */ /* 0x000fe8000c10190a */
[----:B------:R-:W-:Y:S04]  /*1b70*/  STG.E desc[UR10][R2.64+0x4c], R15 ;  /* 0x00004c0f02007986 */ /* 0x000fe8000c10190a */
[----:B-----5:R-:W-:Y:S04]  /*1b80*/  STG.E desc[UR10][R2.64+0x4], R5 ;  /* 0x0000040502007986 */ /* 0x020fe8000c10190a */
[----:B------:R-:W-:Y:S04]  /*1b90*/  STG.E desc[UR10][R36.64], R33 ;  /* 0x0000002124007986 */ /* 0x000fe8000c10190a */
[----:B------:R-:W-:Y:S04]  /*1ba0*/  STG.E.64 desc[UR10][R34.64], R6 ;  /* 0x0000000622007986 */ /* 0x000fe8000c101b0a */
[----:B------:R-:W-:Y:S04]  /*1bb0*/  STG.E.64 desc[UR10][R34.64+0x8], R8 ;  /* 0x0000080822007986 */ /* 0x000fe8000c101b0a */
[----:B------:R-:W-:Y:S04]  /*1bc0*/  STG.E.64 desc[UR10][R34.64+0x10], R30 ;  /* 0x0000101e22007986 */ /* 0x000fe8000c101b0a */
[----:B------:R-:W-:Y:S04]  /*1bd0*/  STG.E.64 desc[UR10][R34.64+0x18], R28 ;  /* 0x0000181c22007986 */ /* 0x000fe8000c101b0a */
[----:B------:R-:W-:Y:S04]  /*1be0*/  STG.E.64 desc[UR10][R34.64+0x28], R24 ;  /* 0x0000281822007986 */ /* 0x000fe8000c101b0a */
[----:B------:R-:W-:Y:S01]  /*1bf0*/  STG.E desc[UR10][R34.64+0x20], R0 ;  /* 0x0000200022007986 */ /* 0x000fe2000c10190a */
[----:B------:R-:W-:Y:S05]  /*1c00*/  EXIT ;  /* 0x000000000000794d */ /* 0x000fea0003800000 */
        .weak           $__internal_1_$__cuda_sm20_rcp_rn_f32_slowpath
        .type           $__internal_1_$__cuda_sm20_rcp_rn_f32_slowpath,@function
        .size           $__internal_1_$__cuda_sm20_rcp_rn_f32_slowpath,(.L_x_37 - $__internal_1_$__cuda_sm20_rcp_rn_f32_slowpath)
$__internal_1_$__cuda_sm20_rcp_rn_f32_slowpath:
[----:B------:R-:W-:Y:S01]  /*1c10*/  IMAD.SHL.U32 R20, R18, 0x2, RZ ;  /* 0x0000000212147824 */ /* 0x000fe200078e00ff */
[----:B------:R-:W-:Y:S01]  /*1c20*/  BSSY.RECONVERGENT B2, `(.L_x_30) ;  /* 0x0000031000027945 */ /* 0x000fe20003800200 */
[----:B------:R-:W-:-:S03]  /*1c30*/  MOV R6, R18 ;  /* 0x0000001200067202 */ /* 0x000fc60000000f00 */
[----:B------:R-:W-:-:S04]  /*1c40*/  SHF.R.U32.HI R20, RZ, 0x18, R20 ;  /* 0x00000018ff147819 */ /* 0x000fc80000011614 */
        /* <DEDUP_REMOVED lines=12> */
.L_x_31:
[----:B------:R-:W-:-:S04]  /*1d10*/  IADD3 R7, PT, PT, R20, -0xfd, RZ ;  /* 0xffffff0314077810 */ /* 0x000fc80007ffe0ff */
[----:B------:R-:W-:-:S13]  /*1d20*/  ISETP.GT.U32.AND P0, PT, R7, 0x1, PT ;  /* 0x000000010700780c */ /* 0x000fda0003f04070 */
[----:B------:R-:W-:Y:S05]  /*1d30*/  @P0 BRA `(.L_x_33) ;  /* 0x0000000000780947 */ /* 0x000fea0003800000 */
[----:B------:R-:W-:-:S04]  /*1d40*/  LOP3.LUT R18, R6, 0x7fffff, RZ, 0xc0, !PT ;  /* 0x007fffff06127812 */ /* 0x000fc800078ec0ff */
[----:B------:R-:W-:-:S04]  /*1d50*/  LOP3.LUT R31, R18, 0x3f800000, RZ, 0xfc, !PT ;  /* 0x3f800000121f7812 */ /* 0x000fc800078efcff */
[----:B------:R-:W0:Y:S02]  /*1d60*/  MUFU.RCP R18, R31 ;  /* 0x0000001f00127308 */ /* 0x000e240000001000 */
[----:B0-----:R-:W-:Y:S01]  /*1d70*/  FFMA R21, R31, R18, -1 ;  /* 0xbf8000001f157423 */ /* 0x001fe20000000012 */
[----:B------:R-:W-:-:S03]  /*1d80*/  IADD3 R31, PT, PT, R20, -0xfc, RZ ;  /* 0xffffff04141f7810 */ /* 0x000fc60007ffe0ff */
[----:B------:R-:W-:-:S04]  /*1d90*/  FADD.FTZ R21, -R21, -RZ ;  /* 0x800000ff15157221 */ /* 0x000fc80000010100 */
[CCC-:B------:R-:W-:Y:S01]  /*1da0*/  FFMA.RM R37, R18.reuse, R21.reuse, R18.reuse ;  /* 0x0000001512257223 */ /* 0x1c0fe20000004012 */
[----:B------:R-:W-:Y:S01]  /*1db0*/  FFMA.RP R18, R18, R21, R18 ;  /* 0x0000001512127223 */ /* 0x000fe20000008012 */
[----:B------:R-:W-:-:S04]  /*1dc0*/  IMAD.MOV.U32 R21, RZ, RZ, 0x3 ;  /* 0x00000003ff157424 */ /* 0x000fc800078e00ff */
[C---:B------:R-:W-:Y:S02]  /*1dd0*/  FSETP.NEU.FTZ.AND P0, PT, R37.reuse, R18, PT ;  /* 0x000000122500720b */ /* 0x040fe40003f1d000 */
[----:B------:R-:W-:Y:S02]  /*1de0*/  LOP3.LUT R18, R37, 0x7fffff, RZ, 0xc0, !PT ;  /* 0x007fffff25127812 */ /* 0x000fe400078ec0ff */
[----:B------:R-:W-:Y:S02]  /*1df0*/  SHF.L.U32 R21, R21, R7, RZ ;  /* 0x0000000715157219 */ /* 0x000fe400000006ff */
[----:B------:R-:W-:Y:S02]  /*1e00*/  LOP3.LUT R18, R18, 0x800000, RZ, 0xfc, !PT ;  /* 0x0080000012127812 */ /* 0x000fe400078efcff */
[----:B------:R-:W-:Y:S02]  /*1e10*/  SEL R37, RZ, 0xffffffff, !P0 ;  /* 0xffffffffff257807 */ /* 0x000fe40004000000 */
[----:B------:R-:W-:-:S02]  /*1e20*/  LOP3.LUT R21, R21, R18, RZ, 0xc0, !PT ;  /* 0x0000001215157212 */ /* 0x000fc400078ec0ff */
[----:B------:R-:W-:Y:S02]  /*1e30*/  IADD3 R20, PT, PT, -R37, RZ, RZ ;  /* 0x000000ff25147210 */ /* 0x000fe40007ffe1ff */
[-C--:B------:R-:W-:Y:S02]  /*1e40*/  SHF.R.U32.HI R21, RZ, R7.reuse, R21 ;  /* 0x00000007ff157219 */ /* 0x080fe40000011615 */
[--C-:B------:R-:W-:Y:S02]  /*1e50*/  LOP3.LUT P1, RZ, R20, R7, R18.reuse, 0xf8, !PT ;  /* 0x0000000714ff7212 */ /* 0x100fe4000782f812 */
[C---:B------:R-:W-:Y:S02]  /*1e60*/  LOP3.LUT P0, RZ, R21.reuse, 0x1, RZ, 0xc0, !PT ;  /* 0x0000000115ff7812 */ /* 0x040fe4000780c0ff */
[----:B------:R-:W-:Y:S02]  /*1e70*/  LOP3.LUT P2, RZ, R21, 0x2, RZ, 0xc0, !PT ;  /* 0x0000000215ff7812 */ /* 0x000fe4000784c0ff */
[----:B------:R-:W-:-:S02]  /*1e80*/  SHF.R.U32.HI R31, RZ, R31, R18 ;  /* 0x0000001fff1f7219 */ /* 0x000fc40000011612 */
[----:B------:R-:W-:Y:S02]  /*1e90*/  PLOP3.LUT P0, PT, P0, P1, P2, 0xe0, 0x0 ;  /* 0x000000000000781c */ /* 0x000fe40000703c20 */
[----:B------:R-:W-:Y:S02]  /*1ea0*/  LOP3.LUT P1, RZ, R6, 0x7fffff, RZ, 0xc0, !PT ;  /* 0x007fffff06ff7812 */ /* 0x000fe4000782c0ff */
[----:B------:R-:W-:-:S04]  /*1eb0*/  SEL R7, RZ, 0x1, !P0 ;  /* 0x00000001ff077807 */ /* 0x000fc80004000000 */
[----:B------:R-:W-:-:S04]  /*1ec0*/  IADD3 R7, PT, PT, -R7, RZ, RZ ;  /* 0x000000ff07077210 */ /* 0x000fc80007ffe1ff */
[----:B------:R-:W-:-:S13]  /*1ed0*/  ISETP.GE.AND P0, PT, R7, RZ, PT ;  /* 0x000000ff0700720c */ /* 0x000fda0003f06270 */
[----:B------:R-:W-:-:S05]  /*1ee0*/  @!P0 VIADD R31, R31, 0x1 ;  /* 0x000000011f1f8836 */ /* 0x000fca0000000000 */
[----:B------:R-:W-:-:S04]  /*1ef0*/  @!P1 SHF.L.U32 R31, R31, 0x1, RZ ;  /* 0x000000011f1f9819 */ /* 0x000fc800000006ff */
[----:B------:R-:W-:Y:S01]  /*1f00*/  LOP3.LUT R31, R31, 0x80000000, R6, 0xf8, !PT ;  /* 0x800000001f1f7812 */ /* 0x000fe200078ef806 */
[----:B------:R-:W-:Y:S06]  /*1f10*/  BRA `(.L_x_32) ;  /* 0x0000000000047947 */ /* 0x000fec0003800000 */
.L_x_33:
[----:B------:R0:W1:Y:S02]  /*1f20*/  MUFU.RCP R31, R6 ;  /* 0x00000006001f7308 */ /* 0x0000640000001000 */
.L_x_32:
[----:B------:R-:W-:Y:S05]  /*1f30*/  BSYNC.RECONVERGENT B2 ;  /* 0x0000000000027941 */ /* 0x000fea0003800200 */
.L_x_30:
[----:B------:R-:W-:Y:S01]  /*1f40*/  HFMA2 R7, -RZ, RZ, 0, 0 ;  /* 0x00000000ff077431 */ /* 0x000fe200000001ff */
[----:B0-----:R-:W-:-:S04]  /*1f50*/  MOV R6, R19 ;  /* 0x0000001300067202 */ /* 0x001fc80000000f00 */
[----:B-1----:R-:W-:Y:S05]  /*1f60*/  RET.REL.NODEC R6 `(_Z19construirSolucionesPiPfP17curandStateXORWOWS0_) ;  /* 0xffffffe006247950 */ /* 0x002fea0003c3ffff */
.L_x_34:
        /* <DEDUP_REMOVED lines=9> */
.L_x_37:


//--------------------- .text._Z20inicializarFeromonasv --------------------------
	.section	.text._Z20inicializarFeromonasv,"ax",@progbits
	.align	128
        .global         _Z20inicializarFeromonasv
        .type           _Z20inicializarFeromonasv,@function
        .size           _Z20inicializarFeromonasv,(.L_x_41 - _Z20inicializarFeromonasv)
        .other          _Z20inicializarFeromonasv,@"STO_CUDA_ENTRY STV_DEFAULT"
_Z20inicializarFeromonasv:
.text._Z20inicializarFeromonasv:
[----:B------:R-:W-:Y:S01]  /*0000*/  LDC R1, c[0x0][0x37c] ;  /* 0x0000df00ff017b82 */ /* 0x000fe20000000800 */
[----:B------:R-:W0:Y:S01]  /*0010*/  S2R R5, SR_TID.X ;  /* 0x0000000000057919 */ /* 0x000e220000002100 */
[----:B------:R-:W0:Y:S02]  /*0020*/  S2R R0, SR_TID.Y ;  /* 0x0000000000007919 */ /* 0x000e240000002200 */
[----:B0-----:R-:W-:-:S04]  /*0030*/  VIMNMX.U32 R2, PT, PT, R5, R0, !PT ;  /* 0x0000000005027248 */ /* 0x001fc80007fe0000 */
[----:B------:R-:W-:-:S13]  /*0040*/  ISETP.GT.U32.AND P0, PT, R2, 0x17, PT ;  /* 0x000000170200780c */ /* 0x000fda0003f04070 */
[----:B------:R-:W-:Y:S05]  /*0050*/  @P0 EXIT ;  /* 0x000000000000094d */ /* 0x000fea0003800000 */
[----:B------:R-:W0:Y:S01]  /*0060*/  LDC.64 R2, c[0x4][0x48] ;  /* 0x01001200ff027b82 */ /* 0x000e220000000a00 */
[----:B------:R-:W1:Y:S01]  /*0070*/  LDCU.64 UR4, c[0x0][0x358] ;  /* 0x00006b00ff0477ac */ /* 0x000e620008000a00 */
[----:B0-----:R-:W-:-:S04]  /*0080*/  IMAD.WIDE.U32 R2, R5, 0x60, R2 ;  /* 0x0000006005027825 */ /* 0x001fc800078e0002 */
[----:B------:R-:W-:Y:S02]  /*0090*/  HFMA2 R5, -RZ, RZ, 1.875, 0 ;  /* 0x3f800000ff057431 */ /* 0x000fe400000001ff */
[----:B------:R-:W-:-:S05]  /*00a0*/  IMAD.WIDE.U32 R2, R0, 0x4, R2 ;  /* 0x0000000400027825 */ /* 0x000fca00078e0002 */
[----:B-1----:R-:W-:Y:S01]  /*00b0*/  STG.E desc[UR4][R2.64], R5 ;  /* 0x0000000502007986 */ /* 0x002fe2000c101904 */
[----:B------:R-:W-:Y:S05]  /*00c0*/  EXIT ;  /* 0x000000000000794d */ /* 0x000fea0003800000 */
.L_x_35:
        /* <DEDUP_REMOVED lines=11> */
.L_x_41:


//--------------------- .nv.global.init           --------------------------
	.section	.nv.global.init,"aw",@progbits
	.align	4
.nv.global.init:
	.type		mrg32k3aM1SubSeq,@object
	.size		mrg32k3aM1SubSeq,(mrg32k3aM2SubSeq - mrg32k3aM1SubSeq)
mrg32k3aM1SubSeq:
        /*0000*/ 	.byte	0x0b, 0xcc, 0xee, 0x04, 0x73, 0x29, 0x8b, 0x6f, 0xf6, 0x53, 0x03, 0xf6, 0x23, 0xf6, 0xea, 0xda
        /* <DEDUP_REMOVED lines=125> */
	.type		mrg32k3aM2SubSeq,@object
	.size		mrg32k3aM2SubSeq,(distancias - mrg32k3aM2SubSeq)
mrg32k3aM2SubSeq:
        /* <DEDUP_REMOVED lines=126> */
	.type		distancias,@object
	.size		distancias,(mrg32k3aM1 - distancias)
distancias:
        /* <DEDUP_REMOVED lines=144> */
	.type		mrg32k3aM1,@object
	.size		mrg32k3aM1,(mrg32k3aM1Seq - mrg32k3aM1)
mrg32k3aM1:
        /* <DEDUP_REMOVED lines=144> */
	.type		mrg32k3aM1Seq,@object
	.size		mrg32k3aM1Seq,(mrg32k3aM2 - mrg32k3aM1Seq)
mrg32k3aM1Seq:
        /* <DEDUP_REMOVED lines=144> */
	.type		mrg32k3aM2,@object
	.size		mrg32k3aM2,(mrg32k3aM2Seq - mrg32k3aM2)
mrg32k3aM2:
        /* <DEDUP_REMOVED lines=144> */
	.type		mrg32k3aM2Seq,@object
	.size		mrg32k3aM2Seq,(precalc_xorwow_matrix - mrg32k3aM2Seq)
mrg32k3aM2Seq:
        /* <DEDUP_REMOVED lines=144> */
	.type		precalc_xorwow_matrix,@object
	.size		precalc_xorwow_matrix,(precalc_xorwow_offset_matrix - precalc_xorwow_matrix)
precalc_xorwow_matrix:
        /* <DEDUP_REMOVED lines=6400> */
	.type		precalc_xorwow_offset_matrix,@object
	.size		precalc_xorwow_offset_matrix,(.L_1 - precalc_xorwow_offset_matrix)
precalc_xorwow_offset_matrix:
        /* <DEDUP_REMOVED lines=6400> */
.L_1:


//--------------------- .nv.shared.reserved.0     --------------------------
	.section	.nv.shared.reserved.0,"aw",@nobits
	.weak		__nv_reservedSMEM_offset_0_alias
	.size		__nv_reservedSMEM_offset_0_alias, 0, 64
	.other		__nv_reservedSMEM_offset_0_alias,@"STO_CUDA_RESERVED_SHARED STV_DEFAULT"
__nv_reservedSMEM_offset_0_alias:
	.zero		0
	.zero		64


//--------------------- .nv.global                --------------------------
	.section	.nv.global,"aw",@nobits
	.align	4
.nv.global:
	.type		feromonas,@object
	.size		feromonas,(.L_10 - feromonas)
feromonas:
	.zero		2304
.L_10:


//--------------------- .nv.constant0._Z18inicializarEstadosP17curandStateXORWOW --------------------------
	.section	.nv.constant0._Z18inicializarEstadosP17curandStateXORWOW,"a",@progbits
	.sectionflags	@""
	.align	4
.nv.constant0._Z18inicializarEstadosP17curandStateXORWOW:
	.zero		904


//--------------------- .nv.constant0._Z19actualizarFeromonasPiPf --------------------------
	.section	.nv.constant0._Z19actualizarFeromonasPiPf,"a",@progbits
	.sectionflags	@""
	.align	4
.nv.constant0._Z19actualizarFeromonasPiPf:
	.zero		912


//--------------------- .nv.constant0._Z19construirSolucionesPiPfP17curandStateXORWOWS0_ --------------------------
	.section	.nv.constant0._Z19construirSolucionesPiPfP17curandStateXORWOWS0_,"a",@progbits
	.sectionflags	@""
	.align	4
.nv.constant0._Z19construirSolucionesPiPfP17curandStateXORWOWS0_:
	.zero		928


//--------------------- .nv.constant0._Z20inicializarFeromonasv --------------------------
	.section	.nv.constant0._Z20inicializarFeromonasv,"a",@progbits
	.sectionflags	@""
	.align	4
.nv.constant0._Z20inicializarFeromonasv:
	.zero		896


//--------------------- SYMBOLS --------------------------

	.type		.nv.reservedSmem.offset0,@object
	.size		.nv.reservedSmem.offset0,0x4
